// auto-generated by cutlass_sweep.gemm — config: {"arch": "sm_90", "cluster_m": 1, "cluster_n": 1, "dtype": "fp16", "dtype_b": "fp16", "layout": "nt", "stages": 0, "tile_k": 16, "tile_m": 192, "tile_n": 16}
#include "cutlass/cutlass.h"
#include "cutlass/gemm/collective/collective_builder.hpp"
#include "cutlass/gemm/device/gemm_universal_adapter.h"
#include "cutlass/gemm/kernel/gemm_universal.hpp"
#include "cutlass/epilogue/collective/collective_builder.hpp"

using ElemA = cutlass::half_t;
using ElemB = cutlass::half_t;
using ElemCD = cutlass::half_t;
using Acc  = float;
using TileShape    = cute::Shape<cute::_192, cute::_16, cute::_16>;
using ClusterShape = cute::Shape<cute::_1, cute::_1, cute::_1>;

using CollectiveEpilogue = typename cutlass::epilogue::collective::CollectiveBuilder<
    cutlass::arch::Sm90, cutlass::arch::OpClassTensorOp,
    TileShape, ClusterShape,
    cutlass::epilogue::collective::EpilogueTileAuto,
    Acc, Acc,
    ElemCD, cutlass::layout::RowMajor, 128 / cutlass::sizeof_bits<ElemCD>::value,
    ElemCD, cutlass::layout::RowMajor, 128 / cutlass::sizeof_bits<ElemCD>::value,
    cutlass::epilogue::collective::EpilogueScheduleAuto
  >::CollectiveOp;

using CollectiveMainloop = typename cutlass::gemm::collective::CollectiveBuilder<
    cutlass::arch::Sm90, cutlass::arch::OpClassTensorOp,
    ElemA, cutlass::layout::RowMajor, 128 / cutlass::sizeof_bits<ElemA>::value,
    ElemB, cutlass::layout::ColumnMajor, 128 / cutlass::sizeof_bits<ElemB>::value,
    Acc,
    TileShape, ClusterShape,
    cutlass::gemm::collective::StageCountAutoCarveout<static_cast<int>(sizeof(typename CollectiveEpilogue::SharedStorage))>,
    cutlass::gemm::collective::KernelScheduleAuto
  >::CollectiveOp;

using GemmKernel = cutlass::gemm::kernel::GemmUniversal<
    cute::Shape<int,int,int,int>,
    CollectiveMainloop,
    CollectiveEpilogue
>;
using Gemm = cutlass::gemm::device::GemmUniversalAdapter<GemmKernel>;

// Force the device kernel symbol into the cubin without needing a host main.
auto* _anchor = &cutlass::device_kernel<GemmKernel>;


// ===== COMPILED SASS (sm_90a) =====

	.target	sm_90a

	.elftype	@"ET_EXEC"


//--------------------- .note.nv.tkinfo           --------------------------
	.section	.note.nv.tkinfo,"",@"SHT_NOTE"
	.sectionflags	@"SHF_NOTE_NV_TKINFO"
	.tkinfo
        /*0018*/ 	.word	0x00000002
        /*0030*/ 	.string	""
        /*0030*/ 	.string	"ptxas"
        /*0030*/ 	.string	"Cuda compilation tools, release 13.0, V13.0.88"
        /*0030*/ 	.string	"Build cuda_13.0.r13.0/compiler.36424714_0"
        /*0030*/ 	.string	"-arch sm_90a -m 64 "



//--------------------- .note.nv.cuinfo           --------------------------
	.section	.note.nv.cuinfo,"",@"SHT_NOTE"
	.sectionflags	@"SHF_NOTE_NV_CUINFO"
        /*0018*/ 	.short	0x0002
        /*001a*/ 	.short	0x005a
        /*001c*/ 	.short	0x0082
	.zero		2


//--------------------- .nv.info                  --------------------------
	.section	.nv.info,"",@"SHT_CUDA_INFO"
	.align	4


	//----- nvinfo : EIATTR_REGCOUNT
	.align		4
        /*0000*/ 	.byte	0x04, 0x2f
        /*0002*/ 	.short	(.L_15 - .L_14)
	.align		4
.L_14:
        /*0004*/ 	.word	index@(_ZN7cutlass13device_kernelINS_4gemm6kernel13GemmUniversalIN4cute5tupleIJiiiiEEENS1_10collective13CollectiveMmaINS1_34MainloopSm90TmaGmmaWarpSpecializedILi34ENS5_IJNS4_1CILi1EEESB_SB_EEENS1_35KernelTmaWarpSpecializedCooperativeEEENS5_IJNSA_ILi192EEENSA_ILi16EEESG_EEENS_6half_tENS5_IJlSB_lEEESI_SJ_NS4_8TiledMMAINS4_8MMA_AtomIJNS4_4SM904GMMA25MMA_64x16x16_F32F16F16_SSILNSN_5MajorE0ELSP_0ELNSN_7ScaleInE1ELSQ_1EEEEEENS4_6LayoutINS5_IJNSA_ILi2EEESB_SB_EEENS5_IJSB_NSA_ILi0EEESW_EEEEENS5_IJNS4_10UnderscoreESZ_SZ_EEEEENS4_13SM90_TMA_LOADENS4_14ComposedLayoutINS4_7SwizzleILi1ELi4ELi3EEENS4_18smem_ptr_flag_bitsILi16EEENST_INS5_IJNSA_ILi8EEESG_EEENS5_IJSG_SB_EEEEEEEvNS4_8identityES12_S1C_vS1D_EENS_8epilogue10collective6detail29Sm90TmaWarpSpecializedAdapterINS1G_15DefaultEpilogueISI_SJ_SJ_NS1F_6thread17LinearCombinationISI_Li1EffLNS1K_9ScaleType4KindE0ELNS_15FloatRoundStyleE2ESI_EENS1_15EpilogueDefaultEEEEEvvEEEEvNT_6ParamsE)
        /*0008*/ 	.word	0x000000a8


	//----- nvinfo : EIATTR_FRAME_SIZE
	.align		4
.L_15:
        /*000c*/ 	.byte	0x04, 0x11
        /*000e*/ 	.short	(.L_17 - .L_16)
	.align		4
.L_16:
        /*0010*/ 	.word	index@(_ZN7cutlass13device_kernelINS_4gemm6kernel13GemmUniversalIN4cute5tupleIJiiiiEEENS1_10collective13CollectiveMmaINS1_34MainloopSm90TmaGmmaWarpSpecializedILi34ENS5_IJNS4_1CILi1EEESB_SB_EEENS1_35KernelTmaWarpSpecializedCooperativeEEENS5_IJNSA_ILi192EEENSA_ILi16EEESG_EEENS_6half_tENS5_IJlSB_lEEESI_SJ_NS4_8TiledMMAINS4_8MMA_AtomIJNS4_4SM904GMMA25MMA_64x16x16_F32F16F16_SSILNSN_5MajorE0ELSP_0ELNSN_7ScaleInE1ELSQ_1EEEEEENS4_6LayoutINS5_IJNSA_ILi2EEESB_SB_EEENS5_IJSB_NSA_ILi0EEESW_EEEEENS5_IJNS4_10UnderscoreESZ_SZ_EEEEENS4_13SM90_TMA_LOADENS4_14ComposedLayoutINS4_7SwizzleILi1ELi4ELi3EEENS4_18smem_ptr_flag_bitsILi16EEENST_INS5_IJNSA_ILi8EEESG_EEENS5_IJSG_SB_EEEEEEEvNS4_8identityES12_S1C_vS1D_EENS_8epilogue10collective6detail29Sm90TmaWarpSpecializedAdapterINS1G_15DefaultEpilogueISI_SJ_SJ_NS1F_6thread17LinearCombinationISI_Li1EffLNS1K_9ScaleType4KindE0ELNS_15FloatRoundStyleE2ESI_EENS1_15EpilogueDefaultEEEEEvvEEEEvNT_6ParamsE)
        /*0014*/ 	.word	0x00000000


	//----- nvinfo : EIATTR_MIN_STACK_SIZE
	.align		4
.L_17:
        /*0018*/ 	.byte	0x04, 0x12
        /*001a*/ 	.short	(.L_19 - .L_18)
	.align		4
.L_18:
        /*001c*/ 	.word	index@(_ZN7cutlass13device_kernelINS_4gemm6kernel13GemmUniversalIN4cute5tupleIJiiiiEEENS1_10collective13CollectiveMmaINS1_34MainloopSm90TmaGmmaWarpSpecializedILi34ENS5_IJNS4_1CILi1EEESB_SB_EEENS1_35KernelTmaWarpSpecializedCooperativeEEENS5_IJNSA_ILi192EEENSA_ILi16EEESG_EEENS_6half_tENS5_IJlSB_lEEESI_SJ_NS4_8TiledMMAINS4_8MMA_AtomIJNS4_4SM904GMMA25MMA_64x16x16_F32F16F16_SSILNSN_5MajorE0ELSP_0ELNSN_7ScaleInE1ELSQ_1EEEEEENS4_6LayoutINS5_IJNSA_ILi2EEESB_SB_EEENS5_IJSB_NSA_ILi0EEESW_EEEEENS5_IJNS4_10UnderscoreESZ_SZ_EEEEENS4_13SM90_TMA_LOADENS4_14ComposedLayoutINS4_7SwizzleILi1ELi4ELi3EEENS4_18smem_ptr_flag_bitsILi16EEENST_INS5_IJNSA_ILi8EEESG_EEENS5_IJSG_SB_EEEEEEEvNS4_8identityES12_S1C_vS1D_EENS_8epilogue10collective6detail29Sm90TmaWarpSpecializedAdapterINS1G_15DefaultEpilogueISI_SJ_SJ_NS1F_6thread17LinearCombinationISI_Li1EffLNS1K_9ScaleType4KindE0ELNS_15FloatRoundStyleE2ESI_EENS1_15EpilogueDefaultEEEEEvvEEEEvNT_6ParamsE)
        /*0020*/ 	.word	0x00000000
.L_19:


//--------------------- .nv.compat                --------------------------
	.section	.nv.compat,"",@"SHT_CUDA_COMPAT_INFO"
	.align	4
        /*0000*/ 	.byte	0x02, 0x09, 0x01, 0x00, 0x02, 0x02, 0x04, 0x00, 0x02, 0x05, 0x05, 0x00, 0x03, 0x07, 0x01, 0x01
        /*0010*/ 	.byte	0x02, 0x03, 0x01, 0x00, 0x02, 0x06, 0x01, 0x00, 0x04, 0x0b, 0x08, 0x00, 0x00, 0x00, 0x00, 0x00
        /*0020*/ 	.byte	0x00, 0x00, 0x00, 0x00


//--------------------- .nv.info._ZN7cutlass13device_kernelINS_4gemm6kernel13GemmUniversalIN4cute5tupleIJiiiiEEENS1_10collective13CollectiveMmaINS1_34MainloopSm90TmaGmmaWarpSpecializedILi34ENS5_IJNS4_1CILi1EEESB_SB_EEENS1_35KernelTmaWarpSpecializedCooperativeEEENS5_IJNSA_ILi192EEENSA_ILi16EEESG_EEENS_6half_tENS5_IJlSB_lEEESI_SJ_NS4_8TiledMMAINS4_8MMA_AtomIJNS4_4SM904GMMA25MMA_64x16x16_F32F16F16_SSILNSN_5MajorE0ELSP_0ELNSN_7ScaleInE1ELSQ_1EEEEEENS4_6LayoutINS5_IJNSA_ILi2EEESB_SB_EEENS5_IJSB_NSA_ILi0EEESW_EEEEENS5_IJNS4_10UnderscoreESZ_SZ_EEEEENS4_13SM90_TMA_LOADENS4_14ComposedLayoutINS4_7SwizzleILi1ELi4ELi3EEENS4_18smem_ptr_flag_bitsILi16EEENST_INS5_IJNSA_ILi8EEESG_EEENS5_IJSG_SB_EEEEEEEvNS4_8identityES12_S1C_vS1D_EENS_8epilogue10collective6detail29Sm90TmaWarpSpecializedAdapterINS1G_15DefaultEpilogueISI_SJ_SJ_NS1F_6thread17LinearCombinationISI_Li1EffLNS1K_9ScaleType4KindE0ELNS_15FloatRoundStyleE2ESI_EENS1_15EpilogueDefaultEEEEEvvEEEEvNT_6ParamsE --------------------------
	.section	.nv.info._ZN7cutlass13device_kernelINS_4gemm6kernel13GemmUniversalIN4cute5tupleIJiiiiEEENS1_10collective13CollectiveMmaINS1_34MainloopSm90TmaGmmaWarpSpecializedILi34ENS5_IJNS4_1CILi1EEESB_SB_EEENS1_35KernelTmaWarpSpecializedCooperativeEEENS5_IJNSA_ILi192EEENSA_ILi16EEESG_EEENS_6half_tENS5_IJlSB_lEEESI_SJ_NS4_8TiledMMAINS4_8MMA_AtomIJNS4_4SM904GMMA25MMA_64x16x16_F32F16F16_SSILNSN_5MajorE0ELSP_0ELNSN_7ScaleInE1ELSQ_1EEEEEENS4_6LayoutINS5_IJNSA_ILi2EEESB_SB_EEENS5_IJSB_NSA_ILi0EEESW_EEEEENS5_IJNS4_10UnderscoreESZ_SZ_EEEEENS4_13SM90_TMA_LOADENS4_14ComposedLayoutINS4_7SwizzleILi1ELi4ELi3EEENS4_18smem_ptr_flag_bitsILi16EEENST_INS5_IJNSA_ILi8EEESG_EEENS5_IJSG_SB_EEEEEEEvNS4_8identityES12_S1C_vS1D_EENS_8epilogue10collective6detail29Sm90TmaWarpSpecializedAdapterINS1G_15DefaultEpilogueISI_SJ_SJ_NS1F_6thread17LinearCombinationISI_Li1EffLNS1K_9ScaleType4KindE0ELNS_15FloatRoundStyleE2ESI_EENS1_15EpilogueDefaultEEEEEvvEEEEvNT_6ParamsE,"",@"SHT_CUDA_INFO"
	.sectionflags	@""
	.align	4


	//----- nvinfo : EIATTR_CUDA_API_VERSION
	.align		4
        /*0000*/ 	.byte	0x04, 0x37
        /*0002*/ 	.short	(.L_21 - .L_20)
.L_20:
        /*0004*/ 	.word	0x00000082


	//----- nvinfo : EIATTR_KPARAM_INFO
	.align		4
.L_21:
        /*0008*/ 	.byte	0x04, 0x17
        /*000a*/ 	.short	(.L_23 - .L_22)
.L_22:
        /*000c*/ 	.word	0x00000000
        /*0010*/ 	.short	0x0000
        /*0012*/ 	.short	0x0070
        /*0014*/ 	.byte	0x00, 0xf0, 0x01, 0x10


	//----- nvinfo : EIATTR_SPARSE_MMA_MASK
	.align		4
.L_23:
        /*0018*/ 	.byte	0x03, 0x50
        /*001a*/ 	.short	0x0000


	//----- nvinfo : EIATTR_MAXREG_COUNT
	.align		4
        /*001c*/ 	.byte	0x03, 0x1b
        /*001e*/ 	.short	0x00a8


	//----- nvinfo : EIATTR_NUM_BARRIERS
	.align		4
        /*0020*/ 	.byte	0x02, 0x4c
        /*0022*/ 	.byte	0x01
	.zero		1


	//----- nvinfo : EIATTR_EXTERNS
	.align		4
        /*0024*/ 	.byte	0x04, 0x0f
        /*0026*/ 	.short	(.L_25 - .L_24)


	//   ....[0]....
	.align		4
.L_24:
        /*0028*/ 	.word	index@(__assertfail)


	//----- nvinfo : EIATTR_MERCURY_ISA_VERSION
	.align		4
.L_25:
        /*002c*/ 	.byte	0x03, 0x5f
        /*002e*/ 	.short	0x0101


	//----- nvinfo : EIATTR_INT_WARP_WIDE_INSTR_OFFSETS
	.align		4
        /*0030*/ 	.byte	0x04, 0x31
        /*0032*/ 	.short	(.L_27 - .L_26)


	//   ....[0]....
.L_26:
        /*0034*/ 	.word	0x000007d0


	//   ....[1]....
        /*0038*/ 	.word	0x000007e0


	//   ....[2]....
        /*003c*/ 	.word	0x000008d0


	//----- nvinfo : EIATTR_COOP_GROUP_MASK_REGIDS
	.align		4
.L_27:
        /*0040*/ 	.byte	0x04, 0x29
        /*0042*/ 	.short	(.L_29 - .L_28)


	//   ....[0]....
.L_28:
        /*0044*/ 	.word	0xffffffff


	//   ....[1]....
        /*0048*/ 	.word	0xffffffff


	//   ....[2]....
        /*004c*/ 	.word	0xffffffff


	//   ....[3]....
        /*0050*/ 	.word	0xffffffff


	//   ....[4]....
        /*0054*/ 	.word	0xffffffff


	//----- nvinfo : EIATTR_COOP_GROUP_INSTR_OFFSETS
	.align		4
.L_29:
        /*0058*/ 	.byte	0x04, 0x28
        /*005a*/ 	.short	(.L_31 - .L_30)


	//   ....[0]....
.L_30:
        /*005c*/ 	.word	0x00000060


	//   ....[1]....
        /*0060*/ 	.word	0x00000070


	//   ....[2]....
        /*0064*/ 	.word	0x00000130


	//   ....[3]....
        /*0068*/ 	.word	0x000006b0


	//   ....[4]....
        /*006c*/ 	.word	0x000015f0


	//----- nvinfo : EIATTR_REG_RECONFIG
	.align		4
.L_31:
        /*0070*/ 	.byte	0x01, 0x54
	.zero		2


	//----- nvinfo : EIATTR_SYSCALL_OFFSETS
	.align		4
        /*0074*/ 	.byte	0x04, 0x46
        /*0076*/ 	.short	(.L_33 - .L_32)


	//   ....[0]....
.L_32:
        /*0078*/ 	.word	0x000017e0


	//----- nvinfo : EIATTR_MBARRIER_INSTR_OFFSETS
	.align		4
.L_33:
        /*007c*/ 	.byte	0x04, 0x39
        /*007e*/ 	.short	(.L_35 - .L_34)


	//   ....[0]....
.L_34:
        /*0080*/ 	.word	0x00000250
        /*0084*/ 	.word	0x000000ff
        /*0088*/ 	.word	0x00000000
        /*008c*/ 	.short	0x0100
        /*008e*/ 	.byte	0x08
	.zero		1


	//   ....[1]....
        /*0090*/ 	.word	0x00000260
        /*0094*/ 	.word	0x000000ff
        /*0098*/ 	.word	0x00000110
        /*009c*/ 	.short	0x0100
        /*009e*/ 	.byte	0x08
	.zero		1


	//   ....[2]....
        /*00a0*/ 	.word	0x00000270
        /*00a4*/ 	.word	0x000000ff
        /*00a8*/ 	.word	0x00000008
        /*00ac*/ 	.short	0x0100
        /*00ae*/ 	.byte	0x08
	.zero		1


	//   ....[3]....
        /*00b0*/ 	.word	0x00000280
        /*00b4*/ 	.word	0x000000ff
        /*00b8*/ 	.word	0x00000118
        /*00bc*/ 	.short	0x0100
        /*00be*/ 	.byte	0x08
	.zero		1


	//   ....[4]....
        /*00c0*/ 	.word	0x00000290
        /*00c4*/ 	.word	0x000000ff
        /*00c8*/ 	.word	0x00000010
        /*00cc*/ 	.short	0x0100
        /*00ce*/ 	.byte	0x08
	.zero		1


	//   ....[5]....
        /*00d0*/ 	.word	0x000002a0
        /*00d4*/ 	.word	0x000000ff
        /*00d8*/ 	.word	0x00000120
        /*00dc*/ 	.short	0x0100
        /*00de*/ 	.byte	0x08
	.zero		1


	//   ....[6]....
        /*00e0*/ 	.word	0x000002b0
        /*00e4*/ 	.word	0x000000ff
        /*00e8*/ 	.word	0x00000018
        /*00ec*/ 	.short	0x0100
        /*00ee*/ 	.byte	0x08
	.zero		1


	//   ....[7]....
        /*00f0*/ 	.word	0x000002c0
        /*00f4*/ 	.word	0x000000ff
        /*00f8*/ 	.word	0x00000128
        /*00fc*/ 	.short	0x0100
        /*00fe*/ 	.byte	0x08
	.zero		1


	//   ....[8]....
        /*0100*/ 	.word	0x000002d0
        /*0104*/ 	.word	0x000000ff
        /*0108*/ 	.word	0x00000020
        /*010c*/ 	.short	0x0100
        /*010e*/ 	.byte	0x08
	.zero		1


	//   ....[9]....
        /*0110*/ 	.word	0x000002e0
        /*0114*/ 	.word	0x000000ff
        /*0118*/ 	.word	0x00000130
        /*011c*/ 	.short	0x0100
        /*011e*/ 	.byte	0x08
	.zero		1


	//   ....[10]....
        /*0120*/ 	.word	0x000002f0
        /*0124*/ 	.word	0x000000ff
        /*0128*/ 	.word	0x00000028
        /*012c*/ 	.short	0x0100
        /*012e*/ 	.byte	0x08
	.zero		1


	//   ....[11]....
        /*0130*/ 	.word	0x00000300
        /*0134*/ 	.word	0x000000ff
        /*0138*/ 	.word	0x00000138
        /*013c*/ 	.short	0x0100
        /*013e*/ 	.byte	0x08
	.zero		1


	//   ....[12]....
        /*0140*/ 	.word	0x00000310
        /*0144*/ 	.word	0x000000ff
        /*0148*/ 	.word	0x00000030
        /*014c*/ 	.short	0x0100
        /*014e*/ 	.byte	0x08
	.zero		1


	//   ....[13]....
        /*0150*/ 	.word	0x00000320
        /*0154*/ 	.word	0x000000ff
        /*0158*/ 	.word	0x00000140
        /*015c*/ 	.short	0x0100
        /*015e*/ 	.byte	0x08
	.zero		1


	//   ....[14]....
        /*0160*/ 	.word	0x00000330
        /*0164*/ 	.word	0x000000ff
        /*0168*/ 	.word	0x00000038
        /*016c*/ 	.short	0x0100
        /*016e*/ 	.byte	0x08
	.zero		1


	//   ....[15]....
        /*0170*/ 	.word	0x00000340
        /*0174*/ 	.word	0x000000ff
        /*0178*/ 	.word	0x00000148
        /*017c*/ 	.short	0x0100
        /*017e*/ 	.byte	0x08
	.zero		1


	//   ....[16]....
        /*0180*/ 	.word	0x00000350
        /*0184*/ 	.word	0x000000ff
        /*0188*/ 	.word	0x00000040
        /*018c*/ 	.short	0x0100
        /*018e*/ 	.byte	0x08
	.zero		1


	//   ....[17]....
        /*0190*/ 	.word	0x00000360
        /*0194*/ 	.word	0x000000ff
        /*0198*/ 	.word	0x00000150
        /*019c*/ 	.short	0x0100
        /*019e*/ 	.byte	0x08
	.zero		1


	//   ....[18]....
        /*01a0*/ 	.word	0x00000370
        /*01a4*/ 	.word	0x000000ff
        /*01a8*/ 	.word	0x00000048
        /*01ac*/ 	.short	0x0100
        /*01ae*/ 	.byte	0x08
	.zero		1


	//   ....[19]....
        /*01b0*/ 	.word	0x00000380
        /*01b4*/ 	.word	0x000000ff
        /*01b8*/ 	.word	0x00000158
        /*01bc*/ 	.short	0x0100
        /*01be*/ 	.byte	0x08
	.zero		1


	//   ....[20]....
        /*01c0*/ 	.word	0x00000390
        /*01c4*/ 	.word	0x000000ff
        /*01c8*/ 	.word	0x00000050
        /*01cc*/ 	.short	0x0100
        /*01ce*/ 	.byte	0x08
	.zero		1


	//   ....[21]....
        /*01d0*/ 	.word	0x000003a0
        /*01d4*/ 	.word	0x000000ff
        /*01d8*/ 	.word	0x00000160
        /*01dc*/ 	.short	0x0100
        /*01de*/ 	.byte	0x08
	.zero		1


	//   ....[22]....
        /*01e0*/ 	.word	0x000003b0
        /*01e4*/ 	.word	0x000000ff
        /*01e8*/ 	.word	0x00000058
        /*01ec*/ 	.short	0x0100
        /*01ee*/ 	.byte	0x08
	.zero		1


	//   ....[23]....
        /*01f0*/ 	.word	0x000003c0
        /*01f4*/ 	.word	0x000000ff
        /*01f8*/ 	.word	0x00000168
        /*01fc*/ 	.short	0x0100
        /*01fe*/ 	.byte	0x08
	.zero		1


	//   ....[24]....
        /*0200*/ 	.word	0x000003d0
        /*0204*/ 	.word	0x000000ff
        /*0208*/ 	.word	0x00000060
        /*020c*/ 	.short	0x0100
        /*020e*/ 	.byte	0x08
	.zero		1


	//   ....[25]....
        /*0210*/ 	.word	0x000003e0
        /*0214*/ 	.word	0x000000ff
        /*0218*/ 	.word	0x00000170
        /*021c*/ 	.short	0x0100
        /*021e*/ 	.byte	0x08
	.zero		1


	//   ....[26]....
        /*0220*/ 	.word	0x000003f0
        /*0224*/ 	.word	0x000000ff
        /*0228*/ 	.word	0x00000068
        /*022c*/ 	.short	0x0100
        /*022e*/ 	.byte	0x08
	.zero		1


	//   ....[27]....
        /*0230*/ 	.word	0x00000400
        /*0234*/ 	.word	0x000000ff
        /*0238*/ 	.word	0x00000178
        /*023c*/ 	.short	0x0100
        /*023e*/ 	.byte	0x08
	.zero		1


	//   ....[28]....
        /*0240*/ 	.word	0x00000410
        /*0244*/ 	.word	0x000000ff
        /*0248*/ 	.word	0x00000070
        /*024c*/ 	.short	0x0100
        /*024e*/ 	.byte	0x08
	.zero		1


	//   ....[29]....
        /*0250*/ 	.word	0x00000420
        /*0254*/ 	.word	0x000000ff
        /*0258*/ 	.word	0x00000180
        /*025c*/ 	.short	0x0100
        /*025e*/ 	.byte	0x08
	.zero		1


	//   ....[30]....
        /*0260*/ 	.word	0x00000430
        /*0264*/ 	.word	0x000000ff
        /*0268*/ 	.word	0x00000078
        /*026c*/ 	.short	0x0100
        /*026e*/ 	.byte	0x08
	.zero		1


	//   ....[31]....
        /*0270*/ 	.word	0x00000440
        /*0274*/ 	.word	0x000000ff
        /*0278*/ 	.word	0x00000188
        /*027c*/ 	.short	0x0100
        /*027e*/ 	.byte	0x08
	.zero		1


	//   ....[32]....
        /*0280*/ 	.word	0x00000450
        /*0284*/ 	.word	0x000000ff
        /*0288*/ 	.word	0x00000080
        /*028c*/ 	.short	0x0100
        /*028e*/ 	.byte	0x08
	.zero		1


	//   ....[33]....
        /*0290*/ 	.word	0x00000460
        /*0294*/ 	.word	0x000000ff
        /*0298*/ 	.word	0x00000190
        /*029c*/ 	.short	0x0100
        /*029e*/ 	.byte	0x08
	.zero		1


	//   ....[34]....
        /*02a0*/ 	.word	0x00000470
        /*02a4*/ 	.word	0x000000ff
        /*02a8*/ 	.word	0x00000088
        /*02ac*/ 	.short	0x0100
        /*02ae*/ 	.byte	0x08
	.zero		1


	//   ....[35]....
        /*02b0*/ 	.word	0x00000480
        /*02b4*/ 	.word	0x000000ff
        /*02b8*/ 	.word	0x00000198
        /*02bc*/ 	.short	0x0100
        /*02be*/ 	.byte	0x08
	.zero		1


	//   ....[36]....
        /*02c0*/ 	.word	0x00000490
        /*02c4*/ 	.word	0x000000ff
        /*02c8*/ 	.word	0x00000090
        /*02cc*/ 	.short	0x0100
        /*02ce*/ 	.byte	0x08
	.zero		1


	//   ....[37]....
        /*02d0*/ 	.word	0x000004a0
        /*02d4*/ 	.word	0x000000ff
        /*02d8*/ 	.word	0x000001a0
        /*02dc*/ 	.short	0x0100
        /*02de*/ 	.byte	0x08
	.zero		1


	//   ....[38]....
        /*02e0*/ 	.word	0x000004b0
        /*02e4*/ 	.word	0x000000ff
        /*02e8*/ 	.word	0x00000098
        /*02ec*/ 	.short	0x0100
        /*02ee*/ 	.byte	0x08
	.zero		1


	//   ....[39]....
        /*02f0*/ 	.word	0x000004c0
        /*02f4*/ 	.word	0x000000ff
        /*02f8*/ 	.word	0x000001a8
        /*02fc*/ 	.short	0x0100
        /*02fe*/ 	.byte	0x08
	.zero		1


	//   ....[40]....
        /*0300*/ 	.word	0x000004d0
        /*0304*/ 	.word	0x000000ff
        /*0308*/ 	.word	0x000000a0
        /*030c*/ 	.short	0x0100
        /*030e*/ 	.byte	0x08
	.zero		1


	//   ....[41]....
        /*0310*/ 	.word	0x000004e0
        /*0314*/ 	.word	0x000000ff
        /*0318*/ 	.word	0x000001b0
        /*031c*/ 	.short	0x0100
        /*031e*/ 	.byte	0x08
	.zero		1


	//   ....[42]....
        /*0320*/ 	.word	0x000004f0
        /*0324*/ 	.word	0x000000ff
        /*0328*/ 	.word	0x000000a8
        /*032c*/ 	.short	0x0100
        /*032e*/ 	.byte	0x08
	.zero		1


	//   ....[43]....
        /*0330*/ 	.word	0x00000500
        /*0334*/ 	.word	0x000000ff
        /*0338*/ 	.word	0x000001b8
        /*033c*/ 	.short	0x0100
        /*033e*/ 	.byte	0x08
	.zero		1


	//   ....[44]....
        /*0340*/ 	.word	0x00000510
        /*0344*/ 	.word	0x000000ff
        /*0348*/ 	.word	0x000000b0
        /*034c*/ 	.short	0x0100
        /*034e*/ 	.byte	0x08
	.zero		1


	//   ....[45]....
        /*0350*/ 	.word	0x00000520
        /*0354*/ 	.word	0x000000ff
        /*0358*/ 	.word	0x000001c0
        /*035c*/ 	.short	0x0100
        /*035e*/ 	.byte	0x08
	.zero		1


	//   ....[46]....
        /*0360*/ 	.word	0x00000530
        /*0364*/ 	.word	0x000000ff
        /*0368*/ 	.word	0x000000b8
        /*036c*/ 	.short	0x0100
        /*036e*/ 	.byte	0x08
	.zero		1


	//   ....[47]....
        /*0370*/ 	.word	0x00000540
        /*0374*/ 	.word	0x000000ff
        /*0378*/ 	.word	0x000001c8
        /*037c*/ 	.short	0x0100
        /*037e*/ 	.byte	0x08
	.zero		1


	//   ....[48]....
        /*0380*/ 	.word	0x00000550
        /*0384*/ 	.word	0x000000ff
        /*0388*/ 	.word	0x000000c0
        /*038c*/ 	.short	0x0100
        /*038e*/ 	.byte	0x08
	.zero		1


	//   ....[49]....
        /*0390*/ 	.word	0x00000560
        /*0394*/ 	.word	0x000000ff
        /*0398*/ 	.word	0x000001d0
        /*039c*/ 	.short	0x0100
        /*039e*/ 	.byte	0x08
	.zero		1


	//   ....[50]....
        /*03a0*/ 	.word	0x00000570
        /*03a4*/ 	.word	0x000000ff
        /*03a8*/ 	.word	0x000000c8
        /*03ac*/ 	.short	0x0100
        /*03ae*/ 	.byte	0x08
	.zero		1


	//   ....[51]....
        /*03b0*/ 	.word	0x00000580
        /*03b4*/ 	.word	0x000000ff
        /*03b8*/ 	.word	0x000001d8
        /*03bc*/ 	.short	0x0100
        /*03be*/ 	.byte	0x08
	.zero		1


	//   ....[52]....
        /*03c0*/ 	.word	0x00000590
        /*03c4*/ 	.word	0x000000ff
        /*03c8*/ 	.word	0x000000d0
        /*03cc*/ 	.short	0x0100
        /*03ce*/ 	.byte	0x08
	.zero		1


	//   ....[53]....
        /*03d0*/ 	.word	0x000005a0
        /*03d4*/ 	.word	0x000000ff
        /*03d8*/ 	.word	0x000001e0
        /*03dc*/ 	.short	0x0100
        /*03de*/ 	.byte	0x08
	.zero		1


	//   ....[54]....
        /*03e0*/ 	.word	0x000005b0
        /*03e4*/ 	.word	0x000000ff
        /*03e8*/ 	.word	0x000000d8
        /*03ec*/ 	.short	0x0100
        /*03ee*/ 	.byte	0x08
	.zero		1


	//   ....[55]....
        /*03f0*/ 	.word	0x000005c0
        /*03f4*/ 	.word	0x000000ff
        /*03f8*/ 	.word	0x000001e8
        /*03fc*/ 	.short	0x0100
        /*03fe*/ 	.byte	0x08
	.zero		1


	//   ....[56]....
        /*0400*/ 	.word	0x000005d0
        /*0404*/ 	.word	0x000000ff
        /*0408*/ 	.word	0x000000e0
        /*040c*/ 	.short	0x0100
        /*040e*/ 	.byte	0x08
	.zero		1


	//   ....[57]....
        /*0410*/ 	.word	0x000005e0
        /*0414*/ 	.word	0x000000ff
        /*0418*/ 	.word	0x000001f0
        /*041c*/ 	.short	0x0100
        /*041e*/ 	.byte	0x08
	.zero		1


	//   ....[58]....
        /*0420*/ 	.word	0x000005f0
        /*0424*/ 	.word	0x000000ff
        /*0428*/ 	.word	0x000000e8
        /*042c*/ 	.short	0x0100
        /*042e*/ 	.byte	0x08
	.zero		1


	//   ....[59]....
        /*0430*/ 	.word	0x00000600
        /*0434*/ 	.word	0x000000ff
        /*0438*/ 	.word	0x000001f8
        /*043c*/ 	.short	0x0100
        /*043e*/ 	.byte	0x08
	.zero		1


	//   ....[60]....
        /*0440*/ 	.word	0x00000610
        /*0444*/ 	.word	0x000000ff
        /*0448*/ 	.word	0x000000f0
        /*044c*/ 	.short	0x0100
        /*044e*/ 	.byte	0x08
	.zero		1


	//   ....[61]....
        /*0450*/ 	.word	0x00000620
        /*0454*/ 	.word	0x000000ff
        /*0458*/ 	.word	0x00000200
        /*045c*/ 	.short	0x0100
        /*045e*/ 	.byte	0x08
	.zero		1


	//   ....[62]....
        /*0460*/ 	.word	0x00000630
        /*0464*/ 	.word	0x000000ff
        /*0468*/ 	.word	0x000000f8
        /*046c*/ 	.short	0x0100
        /*046e*/ 	.byte	0x08
	.zero		1


	//   ....[63]....
        /*0470*/ 	.word	0x00000640
        /*0474*/ 	.word	0x000000ff
        /*0478*/ 	.word	0x00000208
        /*047c*/ 	.short	0x0100
        /*047e*/ 	.byte	0x08
	.zero		1


	//   ....[64]....
        /*0480*/ 	.word	0x00000650
        /*0484*/ 	.word	0x000000ff
        /*0488*/ 	.word	0x00000100
        /*048c*/ 	.short	0x0100
        /*048e*/ 	.byte	0x08
	.zero		1


	//   ....[65]....
        /*0490*/ 	.word	0x00000660
        /*0494*/ 	.word	0x000000ff
        /*0498*/ 	.word	0x00000210
        /*049c*/ 	.short	0x0100
        /*049e*/ 	.byte	0x08
	.zero		1


	//   ....[66]....
        /*04a0*/ 	.word	0x00000670
        /*04a4*/ 	.word	0x000000ff
        /*04a8*/ 	.word	0x00000108
        /*04ac*/ 	.short	0x0100
        /*04ae*/ 	.byte	0x08
	.zero		1


	//   ....[67]....
        /*04b0*/ 	.word	0x00000680
        /*04b4*/ 	.word	0x000000ff
        /*04b8*/ 	.word	0x00000218
        /*04bc*/ 	.short	0x0100
        /*04be*/ 	.byte	0x08
	.zero		1


	//   ....[68]....
        /*04c0*/ 	.word	0x00000940
        /*04c4*/ 	.word	0x000000ff
        /*04c8*/ 	.word	0x00000230
        /*04cc*/ 	.short	0x0100
        /*04ce*/ 	.byte	0x08
	.zero		1


	//   ....[69]....
        /*04d0*/ 	.word	0x000009c0
        /*04d4*/ 	.word	0x000000ff
        /*04d8*/ 	.word	0x00000238
        /*04dc*/ 	.short	0x0100
        /*04de*/ 	.byte	0x08
	.zero		1


	//   ....[70]....
        /*04e0*/ 	.word	0x00001860
        /*04e4*/ 	.word	0x00000003
        /*04e8*/ 	.word	0x00000000
        /*04ec*/ 	.short	0x010a
        /*04ee*/ 	.byte	0x3f
	.zero		1


	//   ....[71]....
        /*04f0*/ 	.word	0x000018c0
        /*04f4*/ 	.word	0x00000003
        /*04f8*/ 	.word	0x00000000
        /*04fc*/ 	.short	0x010a
        /*04fe*/ 	.byte	0x3f
	.zero		1


	//   ....[72]....
        /*0500*/ 	.word	0x00001b00
        /*0504*/ 	.word	0x000000ff
        /*0508*/ 	.word	0x00000000
        /*050c*/ 	.short	0x010a
        /*050e*/ 	.byte	0x04
	.zero		1


	//   ....[73]....
        /*0510*/ 	.word	0x00001b40
        /*0514*/ 	.word	0x000000ff
        /*0518*/ 	.word	0x00000000
        /*051c*/ 	.short	0x010a
        /*051e*/ 	.byte	0x04
	.zero		1


	//   ....[74]....
        /*0520*/ 	.word	0x00001c90
        /*0524*/ 	.word	0x000000ff
        /*0528*/ 	.word	0x00000000
        /*052c*/ 	.short	0x0101
        /*052e*/ 	.byte	0x04
	.zero		1


	//   ....[75]....
        /*0530*/ 	.word	0x00001e70
        /*0534*/ 	.word	0x000000ff
        /*0538*/ 	.word	0x00000000
        /*053c*/ 	.short	0x0101
        /*053e*/ 	.byte	0x06
	.zero		1


	//   ....[76]....
        /*0540*/ 	.word	0x00004550
        /*0544*/ 	.word	0x00000009
        /*0548*/ 	.word	0x00000110
        /*054c*/ 	.short	0x010a
        /*054e*/ 	.byte	0x3f
	.zero		1


	//   ....[77]....
        /*0550*/ 	.word	0x000048e0
        /*0554*/ 	.word	0x00000003
        /*0558*/ 	.word	0x00000238
        /*055c*/ 	.short	0x0101
        /*055e*/ 	.byte	0x3f
	.zero		1


	//   ....[78]....
        /*0560*/ 	.word	0x00005010
        /*0564*/ 	.word	0x00000007
        /*0568*/ 	.word	0x00000000
        /*056c*/ 	.short	0x010a
        /*056e*/ 	.byte	0x3f
	.zero		1


	//   ....[79]....
        /*0570*/ 	.word	0x00005090
        /*0574*/ 	.word	0x00000008
        /*0578*/ 	.word	0x00000000
        /*057c*/ 	.short	0x010a
        /*057e*/ 	.byte	0x3f
	.zero		1


	//   ....[80]....
        /*0580*/ 	.word	0x00005120
        /*0584*/ 	.word	0x00000009
        /*0588*/ 	.word	0x00000000
        /*058c*/ 	.short	0x010a
        /*058e*/ 	.byte	0x3f
	.zero		1


	//   ....[81]....
        /*0590*/ 	.word	0x000051b0
        /*0594*/ 	.word	0x00000008
        /*0598*/ 	.word	0x00000000
        /*059c*/ 	.short	0x010a
        /*059e*/ 	.byte	0x3f
	.zero		1


	//   ....[82]....
        /*05a0*/ 	.word	0x00005240
        /*05a4*/ 	.word	0x00000009
        /*05a8*/ 	.word	0x00000000
        /*05ac*/ 	.short	0x010a
        /*05ae*/ 	.byte	0x3f
	.zero		1


	//   ....[83]....
        /*05b0*/ 	.word	0x000052d0
        /*05b4*/ 	.word	0x00000008
        /*05b8*/ 	.word	0x00000000
        /*05bc*/ 	.short	0x010a
        /*05be*/ 	.byte	0x3f
	.zero		1


	//   ....[84]....
        /*05c0*/ 	.word	0x00005360
        /*05c4*/ 	.word	0x00000009
        /*05c8*/ 	.word	0x00000000
        /*05cc*/ 	.short	0x010a
        /*05ce*/ 	.byte	0x3f
	.zero		1


	//   ....[85]....
        /*05d0*/ 	.word	0x000053f0
        /*05d4*/ 	.word	0x00000008
        /*05d8*/ 	.word	0x00000000
        /*05dc*/ 	.short	0x010a
        /*05de*/ 	.byte	0x3f
	.zero		1


	//   ....[86]....
        /*05e0*/ 	.word	0x00005480
        /*05e4*/ 	.word	0x00000009
        /*05e8*/ 	.word	0x00000000
        /*05ec*/ 	.short	0x010a
        /*05ee*/ 	.byte	0x3f
	.zero		1


	//   ....[87]....
        /*05f0*/ 	.word	0x00005510
        /*05f4*/ 	.word	0x00000008
        /*05f8*/ 	.word	0x00000000
        /*05fc*/ 	.short	0x010a
        /*05fe*/ 	.byte	0x3f
	.zero		1


	//   ....[88]....
        /*0600*/ 	.word	0x000055a0
        /*0604*/ 	.word	0x00000009
        /*0608*/ 	.word	0x00000000
        /*060c*/ 	.short	0x010a
        /*060e*/ 	.byte	0x3f
	.zero		1


	//   ....[89]....
        /*0610*/ 	.word	0x00005630
        /*0614*/ 	.word	0x00000008
        /*0618*/ 	.word	0x00000000
        /*061c*/ 	.short	0x010a
        /*061e*/ 	.byte	0x3f
	.zero		1


	//   ....[90]....
        /*0620*/ 	.word	0x000056c0
        /*0624*/ 	.word	0x00000009
        /*0628*/ 	.word	0x00000000
        /*062c*/ 	.short	0x010a
        /*062e*/ 	.byte	0x3f
	.zero		1


	//   ....[91]....
        /*0630*/ 	.word	0x00005750
        /*0634*/ 	.word	0x00000008
        /*0638*/ 	.word	0x00000000
        /*063c*/ 	.short	0x010a
        /*063e*/ 	.byte	0x3f
	.zero		1


	//   ....[92]....
        /*0640*/ 	.word	0x000057e0
        /*0644*/ 	.word	0x00000009
        /*0648*/ 	.word	0x00000000
        /*064c*/ 	.short	0x010a
        /*064e*/ 	.byte	0x3f
	.zero		1


	//   ....[93]....
        /*0650*/ 	.word	0x00005870
        /*0654*/ 	.word	0x00000008
        /*0658*/ 	.word	0x00000000
        /*065c*/ 	.short	0x010a
        /*065e*/ 	.byte	0x3f
	.zero		1


	//   ....[94]....
        /*0660*/ 	.word	0x00005900
        /*0664*/ 	.word	0x00000009
        /*0668*/ 	.word	0x00000000
        /*066c*/ 	.short	0x010a
        /*066e*/ 	.byte	0x3f
	.zero		1


	//   ....[95]....
        /*0670*/ 	.word	0x00005990
        /*0674*/ 	.word	0x00000008
        /*0678*/ 	.word	0x00000000
        /*067c*/ 	.short	0x010a
        /*067e*/ 	.byte	0x3f
	.zero		1


	//   ....[96]....
        /*0680*/ 	.word	0x00005a20
        /*0684*/ 	.word	0x00000009
        /*0688*/ 	.word	0x00000000
        /*068c*/ 	.short	0x010a
        /*068e*/ 	.byte	0x3f
	.zero		1


	//   ....[97]....
        /*0690*/ 	.word	0x00005ab0
        /*0694*/ 	.word	0x00000008
        /*0698*/ 	.word	0x00000000
        /*069c*/ 	.short	0x010a
        /*069e*/ 	.byte	0x3f
	.zero		1


	//   ....[98]....
        /*06a0*/ 	.word	0x00005b40
        /*06a4*/ 	.word	0x00000009
        /*06a8*/ 	.word	0x00000000
        /*06ac*/ 	.short	0x010a
        /*06ae*/ 	.byte	0x3f
	.zero		1


	//   ....[99]....
        /*06b0*/ 	.word	0x00005bd0
        /*06b4*/ 	.word	0x00000008
        /*06b8*/ 	.word	0x00000000
        /*06bc*/ 	.short	0x010a
        /*06be*/ 	.byte	0x3f
	.zero		1


	//   ....[100]....
        /*06c0*/ 	.word	0x00005c60
        /*06c4*/ 	.word	0x00000009
        /*06c8*/ 	.word	0x00000000
        /*06cc*/ 	.short	0x010a
        /*06ce*/ 	.byte	0x3f
	.zero		1


	//   ....[101]....
        /*06d0*/ 	.word	0x00005cf0
        /*06d4*/ 	.word	0x00000008
        /*06d8*/ 	.word	0x00000000
        /*06dc*/ 	.short	0x010a
        /*06de*/ 	.byte	0x3f
	.zero		1


	//   ....[102]....
        /*06e0*/ 	.word	0x00005d80
        /*06e4*/ 	.word	0x00000009
        /*06e8*/ 	.word	0x00000000
        /*06ec*/ 	.short	0x010a
        /*06ee*/ 	.byte	0x3f
	.zero		1


	//   ....[103]....
        /*06f0*/ 	.word	0x00005e10
        /*06f4*/ 	.word	0x00000008
        /*06f8*/ 	.word	0x00000000
        /*06fc*/ 	.short	0x010a
        /*06fe*/ 	.byte	0x3f
	.zero		1


	//   ....[104]....
        /*0700*/ 	.word	0x00005ea0
        /*0704*/ 	.word	0x00000009
        /*0708*/ 	.word	0x00000000
        /*070c*/ 	.short	0x010a
        /*070e*/ 	.byte	0x3f
	.zero		1


	//   ....[105]....
        /*0710*/ 	.word	0x00005f30
        /*0714*/ 	.word	0x00000008
        /*0718*/ 	.word	0x00000000
        /*071c*/ 	.short	0x010a
        /*071e*/ 	.byte	0x3f
	.zero		1


	//   ....[106]....
        /*0720*/ 	.word	0x00005fc0
        /*0724*/ 	.word	0x00000009
        /*0728*/ 	.word	0x00000000
        /*072c*/ 	.short	0x010a
        /*072e*/ 	.byte	0x3f
	.zero		1


	//   ....[107]....
        /*0730*/ 	.word	0x00006050
        /*0734*/ 	.word	0x00000008
        /*0738*/ 	.word	0x00000000
        /*073c*/ 	.short	0x010a
        /*073e*/ 	.byte	0x3f
	.zero		1


	//   ....[108]....
        /*0740*/ 	.word	0x000060e0
        /*0744*/ 	.word	0x00000009
        /*0748*/ 	.word	0x00000000
        /*074c*/ 	.short	0x010a
        /*074e*/ 	.byte	0x3f
	.zero		1


	//   ....[109]....
        /*0750*/ 	.word	0x00006170
        /*0754*/ 	.word	0x00000008
        /*0758*/ 	.word	0x00000000
        /*075c*/ 	.short	0x010a
        /*075e*/ 	.byte	0x3f
	.zero		1


	//   ....[110]....
        /*0760*/ 	.word	0x00006200
        /*0764*/ 	.word	0x0000000b
        /*0768*/ 	.word	0x00000000
        /*076c*/ 	.short	0x010a
        /*076e*/ 	.byte	0x3f
	.zero		1


	//   ....[111]....
        /*0770*/ 	.word	0x00006290
        /*0774*/ 	.word	0x00000003
        /*0778*/ 	.word	0x00000000
        /*077c*/ 	.short	0x010a
        /*077e*/ 	.byte	0x3f
	.zero		1


	//   ....[112]....
        /*0780*/ 	.word	0x000062f0
        /*0784*/ 	.word	0x00000003
        /*0788*/ 	.word	0x00000000
        /*078c*/ 	.short	0x010a
        /*078e*/ 	.byte	0x3f
	.zero		1


	//   ....[113]....
        /*0790*/ 	.word	0x00006350
        /*0794*/ 	.word	0x00000004
        /*0798*/ 	.word	0x00000000
        /*079c*/ 	.short	0x010a
        /*079e*/ 	.byte	0x3f
	.zero		1


	//   ....[114]....
        /*07a0*/ 	.word	0x00006420
        /*07a4*/ 	.word	0x00000009
        /*07a8*/ 	.word	0x00000110
        /*07ac*/ 	.short	0x010a
        /*07ae*/ 	.byte	0x3f
	.zero		1


	//   ....[115]....
        /*07b0*/ 	.word	0x000064f0
        /*07b4*/ 	.word	0x00000007
        /*07b8*/ 	.word	0x00000000
        /*07bc*/ 	.short	0x010a
        /*07be*/ 	.byte	0x3f
	.zero		1


	//   ....[116]....
        /*07c0*/ 	.word	0x00006540
        /*07c4*/ 	.word	0x00000008
        /*07c8*/ 	.word	0x00000000
        /*07cc*/ 	.short	0x010a
        /*07ce*/ 	.byte	0x3f
	.zero		1


	//   ....[117]....
        /*07d0*/ 	.word	0x00006590
        /*07d4*/ 	.word	0x00000009
        /*07d8*/ 	.word	0x00000000
        /*07dc*/ 	.short	0x010a
        /*07de*/ 	.byte	0x3f
	.zero		1


	//   ....[118]....
        /*07e0*/ 	.word	0x000065e0
        /*07e4*/ 	.word	0x00000008
        /*07e8*/ 	.word	0x00000000
        /*07ec*/ 	.short	0x010a
        /*07ee*/ 	.byte	0x3f
	.zero		1


	//   ....[119]....
        /*07f0*/ 	.word	0x00006630
        /*07f4*/ 	.word	0x00000009
        /*07f8*/ 	.word	0x00000000
        /*07fc*/ 	.short	0x010a
        /*07fe*/ 	.byte	0x3f
	.zero		1


	//   ....[120]....
        /*0800*/ 	.word	0x00006680
        /*0804*/ 	.word	0x00000008
        /*0808*/ 	.word	0x00000000
        /*080c*/ 	.short	0x010a
        /*080e*/ 	.byte	0x3f
	.zero		1


	//   ....[121]....
        /*0810*/ 	.word	0x000066d0
        /*0814*/ 	.word	0x00000009
        /*0818*/ 	.word	0x00000000
        /*081c*/ 	.short	0x010a
        /*081e*/ 	.byte	0x3f
	.zero		1


	//   ....[122]....
        /*0820*/ 	.word	0x00006720
        /*0824*/ 	.word	0x00000008
        /*0828*/ 	.word	0x00000000
        /*082c*/ 	.short	0x010a
        /*082e*/ 	.byte	0x3f
	.zero		1


	//   ....[123]....
        /*0830*/ 	.word	0x00006770
        /*0834*/ 	.word	0x00000009
        /*0838*/ 	.word	0x00000000
        /*083c*/ 	.short	0x010a
        /*083e*/ 	.byte	0x3f
	.zero		1


	//   ....[124]....
        /*0840*/ 	.word	0x000067c0
        /*0844*/ 	.word	0x00000008
        /*0848*/ 	.word	0x00000000
        /*084c*/ 	.short	0x010a
        /*084e*/ 	.byte	0x3f
	.zero		1


	//   ....[125]....
        /*0850*/ 	.word	0x00006810
        /*0854*/ 	.word	0x00000009
        /*0858*/ 	.word	0x00000000
        /*085c*/ 	.short	0x010a
        /*085e*/ 	.byte	0x3f
	.zero		1


	//   ....[126]....
        /*0860*/ 	.word	0x00006860
        /*0864*/ 	.word	0x00000008
        /*0868*/ 	.word	0x00000000
        /*086c*/ 	.short	0x010a
        /*086e*/ 	.byte	0x3f
	.zero		1


	//   ....[127]....
        /*0870*/ 	.word	0x000068b0
        /*0874*/ 	.word	0x00000009
        /*0878*/ 	.word	0x00000000
        /*087c*/ 	.short	0x010a
        /*087e*/ 	.byte	0x3f
	.zero		1


	//   ....[128]....
        /*0880*/ 	.word	0x00006900
        /*0884*/ 	.word	0x00000008
        /*0888*/ 	.word	0x00000000
        /*088c*/ 	.short	0x010a
        /*088e*/ 	.byte	0x3f
	.zero		1


	//   ....[129]....
        /*0890*/ 	.word	0x00006950
        /*0894*/ 	.word	0x00000009
        /*0898*/ 	.word	0x00000000
        /*089c*/ 	.short	0x010a
        /*089e*/ 	.byte	0x3f
	.zero		1


	//   ....[130]....
        /*08a0*/ 	.word	0x000069a0
        /*08a4*/ 	.word	0x00000008
        /*08a8*/ 	.word	0x00000000
        /*08ac*/ 	.short	0x010a
        /*08ae*/ 	.byte	0x3f
	.zero		1


	//   ....[131]....
        /*08b0*/ 	.word	0x000069f0
        /*08b4*/ 	.word	0x00000009
        /*08b8*/ 	.word	0x00000000
        /*08bc*/ 	.short	0x010a
        /*08be*/ 	.byte	0x3f
	.zero		1


	//   ....[132]....
        /*08c0*/ 	.word	0x00006a40
        /*08c4*/ 	.word	0x00000008
        /*08c8*/ 	.word	0x00000000
        /*08cc*/ 	.short	0x010a
        /*08ce*/ 	.byte	0x3f
	.zero		1


	//   ....[133]....
        /*08d0*/ 	.word	0x00006a90
        /*08d4*/ 	.word	0x00000009
        /*08d8*/ 	.word	0x00000000
        /*08dc*/ 	.short	0x010a
        /*08de*/ 	.byte	0x3f
	.zero		1


	//   ....[134]....
        /*08e0*/ 	.word	0x00006ae0
        /*08e4*/ 	.word	0x00000008
        /*08e8*/ 	.word	0x00000000
        /*08ec*/ 	.short	0x010a
        /*08ee*/ 	.byte	0x3f
	.zero		1


	//   ....[135]....
        /*08f0*/ 	.word	0x00006b30
        /*08f4*/ 	.word	0x00000009
        /*08f8*/ 	.word	0x00000000
        /*08fc*/ 	.short	0x010a
        /*08fe*/ 	.byte	0x3f
	.zero		1


	//   ....[136]....
        /*0900*/ 	.word	0x00006b80
        /*0904*/ 	.word	0x00000008
        /*0908*/ 	.word	0x00000000
        /*090c*/ 	.short	0x010a
        /*090e*/ 	.byte	0x3f
	.zero		1


	//   ....[137]....
        /*0910*/ 	.word	0x00006bd0
        /*0914*/ 	.word	0x00000009
        /*0918*/ 	.word	0x00000000
        /*091c*/ 	.short	0x010a
        /*091e*/ 	.byte	0x3f
	.zero		1


	//   ....[138]....
        /*0920*/ 	.word	0x00006c20
        /*0924*/ 	.word	0x00000008
        /*0928*/ 	.word	0x00000000
        /*092c*/ 	.short	0x010a
        /*092e*/ 	.byte	0x3f
	.zero		1


	//   ....[139]....
        /*0930*/ 	.word	0x00006c70
        /*0934*/ 	.word	0x00000009
        /*0938*/ 	.word	0x00000000
        /*093c*/ 	.short	0x010a
        /*093e*/ 	.byte	0x3f
	.zero		1


	//   ....[140]....
        /*0940*/ 	.word	0x00006cc0
        /*0944*/ 	.word	0x00000008
        /*0948*/ 	.word	0x00000000
        /*094c*/ 	.short	0x010a
        /*094e*/ 	.byte	0x3f
	.zero		1


	//   ....[141]....
        /*0950*/ 	.word	0x00006d10
        /*0954*/ 	.word	0x00000009
        /*0958*/ 	.word	0x00000000
        /*095c*/ 	.short	0x010a
        /*095e*/ 	.byte	0x3f
	.zero		1


	//   ....[142]....
        /*0960*/ 	.word	0x00006d60
        /*0964*/ 	.word	0x00000008
        /*0968*/ 	.word	0x00000000
        /*096c*/ 	.short	0x010a
        /*096e*/ 	.byte	0x3f
	.zero		1


	//   ....[143]....
        /*0970*/ 	.word	0x00006db0
        /*0974*/ 	.word	0x00000009
        /*0978*/ 	.word	0x00000000
        /*097c*/ 	.short	0x010a
        /*097e*/ 	.byte	0x3f
	.zero		1


	//   ....[144]....
        /*0980*/ 	.word	0x00006e00
        /*0984*/ 	.word	0x00000008
        /*0988*/ 	.word	0x00000000
        /*098c*/ 	.short	0x010a
        /*098e*/ 	.byte	0x3f
	.zero		1


	//   ....[145]....
        /*0990*/ 	.word	0x00006e50
        /*0994*/ 	.word	0x00000009
        /*0998*/ 	.word	0x00000000
        /*099c*/ 	.short	0x010a
        /*099e*/ 	.byte	0x3f
	.zero		1


	//   ....[146]....
        /*09a0*/ 	.word	0x00006ea0
        /*09a4*/ 	.word	0x00000008
        /*09a8*/ 	.word	0x00000000
        /*09ac*/ 	.short	0x010a
        /*09ae*/ 	.byte	0x3f
	.zero		1


	//   ....[147]....
        /*09b0*/ 	.word	0x00006ef0
        /*09b4*/ 	.word	0x0000000b
        /*09b8*/ 	.word	0x00000000
        /*09bc*/ 	.short	0x010a
        /*09be*/ 	.byte	0x3f
	.zero		1


	//----- nvinfo : EIATTR_NUM_MBARRIERS
	.align		4
.L_35:
        /*09c0*/ 	.byte	0x03, 0x38
        /*09c2*/ 	.short	0x0046


	//----- nvinfo : EIATTR_EXIT_INSTR_OFFSETS
	.align		4
        /*09c4*/ 	.byte	0x04, 0x1c
        /*09c6*/ 	.short	(.L_37 - .L_36)


	//   ....[0]....
.L_36:
        /*09c8*/ 	.word	0x00000a60


	//   ....[1]....
        /*09cc*/ 	.word	0x00001350


	//   ....[2]....
        /*09d0*/ 	.word	0x00003c10


	//   ....[3]....
        /*09d4*/ 	.word	0x00004260


	//   ....[4]....
        /*09d8*/ 	.word	0x000062e0


	//----- nvinfo : EIATTR_MAX_THREADS
	.align		4
.L_37:
        /*09dc*/ 	.byte	0x04, 0x05
        /*09de*/ 	.short	(.L_39 - .L_38)
.L_38:
        /*09e0*/ 	.word	0x00000180
        /*09e4*/ 	.word	0x00000001
        /*09e8*/ 	.word	0x00000001


	//----- nvinfo : EIATTR_CRS_STACK_SIZE
	.align		4
.L_39:
        /*09ec*/ 	.byte	0x04, 0x1e
        /*09ee*/ 	.short	(.L_41 - .L_40)
.L_40:
        /*09f0*/ 	.word	0x00000000


	//----- nvinfo : EIATTR_CBANK_PARAM_SIZE
	.align		4
.L_41:
        /*09f4*/ 	.byte	0x03, 0x19
        /*09f6*/ 	.short	0x0470


	//----- nvinfo : EIATTR_PARAM_CBANK
	.align		4
        /*09f8*/ 	.byte	0x04, 0x0a
        /*09fa*/ 	.short	(.L_43 - .L_42)
	.align		4
.L_42:
        /*09fc*/ 	.word	index@(.nv.constant0._ZN7cutlass13device_kernelINS_4gemm6kernel13GemmUniversalIN4cute5tupleIJiiiiEEENS1_10collective13CollectiveMmaINS1_34MainloopSm90TmaGmmaWarpSpecializedILi34ENS5_IJNS4_1CILi1EEESB_SB_EEENS1_35KernelTmaWarpSpecializedCooperativeEEENS5_IJNSA_ILi192EEENSA_ILi16EEESG_EEENS_6half_tENS5_IJlSB_lEEESI_SJ_NS4_8TiledMMAINS4_8MMA_AtomIJNS4_4SM904GMMA25MMA_64x16x16_F32F16F16_SSILNSN_5MajorE0ELSP_0ELNSN_7ScaleInE1ELSQ_1EEEEEENS4_6LayoutINS5_IJNSA_ILi2EEESB_SB_EEENS5_IJSB_NSA_ILi0EEESW_EEEEENS5_IJNS4_10UnderscoreESZ_SZ_EEEEENS4_13SM90_TMA_LOADENS4_14ComposedLayoutINS4_7SwizzleILi1ELi4ELi3EEENS4_18smem_ptr_flag_bitsILi16EEENST_INS5_IJNSA_ILi8EEESG_EEENS5_IJSG_SB_EEEEEEEvNS4_8identityES12_S1C_vS1D_EENS_8epilogue10collective6detail29Sm90TmaWarpSpecializedAdapterINS1G_15DefaultEpilogueISI_SJ_SJ_NS1F_6thread17LinearCombinationISI_Li1EffLNS1K_9ScaleType4KindE0ELNS_15FloatRoundStyleE2ESI_EENS1_15EpilogueDefaultEEEEEvvEEEEvNT_6ParamsE)
        /*0a00*/ 	.short	0x0210
        /*0a02*/ 	.short	0x0470


	//----- nvinfo : EIATTR_SW_WAR
	.align		4
.L_43:
        /*0a04*/ 	.byte	0x04, 0x36
        /*0a06*/ 	.short	(.L_45 - .L_44)
.L_44:
        /*0a08*/ 	.word	0x00000008
.L_45:


//--------------------- .nv.callgraph             --------------------------
	.section	.nv.callgraph,"",@"SHT_CUDA_CALLGRAPH"
	.align	4
	.sectionentsize	8
	.align		4
        /*0000*/ 	.word	0x00000000
	.align		4
        /*0004*/ 	.word	0xffffffff
	.align		4
        /*0008*/ 	.word	index@(_ZN7cutlass13device_kernelINS_4gemm6kernel13GemmUniversalIN4cute5tupleIJiiiiEEENS1_10collective13CollectiveMmaINS1_34MainloopSm90TmaGmmaWarpSpecializedILi34ENS5_IJNS4_1CILi1EEESB_SB_EEENS1_35KernelTmaWarpSpecializedCooperativeEEENS5_IJNSA_ILi192EEENSA_ILi16EEESG_EEENS_6half_tENS5_IJlSB_lEEESI_SJ_NS4_8TiledMMAINS4_8MMA_AtomIJNS4_4SM904GMMA25MMA_64x16x16_F32F16F16_SSILNSN_5MajorE0ELSP_0ELNSN_7ScaleInE1ELSQ_1EEEEEENS4_6LayoutINS5_IJNSA_ILi2EEESB_SB_EEENS5_IJSB_NSA_ILi0EEESW_EEEEENS5_IJNS4_10UnderscoreESZ_SZ_EEEEENS4_13SM90_TMA_LOADENS4_14ComposedLayoutINS4_7SwizzleILi1ELi4ELi3EEENS4_18smem_ptr_flag_bitsILi16EEENST_INS5_IJNSA_ILi8EEESG_EEENS5_IJSG_SB_EEEEEEEvNS4_8identityES12_S1C_vS1D_EENS_8epilogue10collective6detail29Sm90TmaWarpSpecializedAdapterINS1G_15DefaultEpilogueISI_SJ_SJ_NS1F_6thread17LinearCombinationISI_Li1EffLNS1K_9ScaleType4KindE0ELNS_15FloatRoundStyleE2ESI_EENS1_15EpilogueDefaultEEEEEvvEEEEvNT_6ParamsE)
	.align		4
        /*000c*/ 	.word	index@(__assertfail)
	.align		4
        /*0010*/ 	.word	0x00000000
	.align		4
        /*0014*/ 	.word	0xfffffffe
	.align		4
        /*0018*/ 	.word	0x00000000
	.align		4
        /*001c*/ 	.word	0xfffffffd
	.align		4
        /*0020*/ 	.word	0x00000000
	.align		4
        /*0024*/ 	.word	0xfffffffc


//--------------------- .nv.constant4             --------------------------
	.section	.nv.constant4,"a",@progbits
	.align	8
	.align		8
.nv.constant4:
        /*0000*/ 	.dword	__assertfail
	.align		8
        /*0008*/ 	.dword	__unnamed_1
	.align		8
        /*0010*/ 	.dword	_ZN39_INTERNAL_a7302c9f_4_k_cu_57278174_51754cuda3std3__45__cpo5beginE
	.align		8
        /*0018*/ 	.dword	_ZN39_INTERNAL_a7302c9f_4_k_cu_57278174_51754cuda3std3__45__cpo3endE
	.align		8
        /*0020*/ 	.dword	_ZN39_INTERNAL_a7302c9f_4_k_cu_57278174_51754cuda3std3__45__cpo6cbeginE
	.align		8
        /*0028*/ 	.dword	_ZN39_INTERNAL_a7302c9f_4_k_cu_57278174_51754cuda3std3__45__cpo4cendE
	.align		8
        /*0030*/ 	.dword	_ZN39_INTERNAL_a7302c9f_4_k_cu_57278174_51754cuda3std3__441_GLOBAL__N__a7302c9f_4_k_cu_57278174_51756ignoreE
	.align		8
        /*0038*/ 	.dword	_ZN39_INTERNAL_a7302c9f_4_k_cu_57278174_51754cuda3std3__419piecewise_constructE
	.align		8
        /*0040*/ 	.dword	_ZN39_INTERNAL_a7302c9f_4_k_cu_57278174_51754cuda3std3__48in_placeE
	.align		8
        /*0048*/ 	.dword	_ZN39_INTERNAL_a7302c9f_4_k_cu_57278174_51754cuda3std6ranges3__45__cpo4swapE
	.align		8
        /*0050*/ 	.dword	_ZN39_INTERNAL_a7302c9f_4_k_cu_57278174_51754cuda3std6ranges3__45__cpo9iter_moveE
	.align		8
        /*0058*/ 	.dword	_ZN39_INTERNAL_a7302c9f_4_k_cu_57278174_51754cute7productE
	.align		8
        /*0060*/ 	.dword	_ZN39_INTERNAL_a7302c9f_4_k_cu_57278174_51754cute1_E
	.align		8
        /*0068*/ 	.dword	$str$22
	.align		8
        /*0070*/ 	.dword	$str$23


//--------------------- .text._ZN7cutlass13device_kernelINS_4gemm6kernel13GemmUniversalIN4cute5tupleIJiiiiEEENS1_10collective13CollectiveMmaINS1_34MainloopSm90TmaGmmaWarpSpecializedILi34ENS5_IJNS4_1CILi1EEESB_SB_EEENS1_35KernelTmaWarpSpecializedCooperativeEEENS5_IJNSA_ILi192EEENSA_ILi16EEESG_EEENS_6half_tENS5_IJlSB_lEEESI_SJ_NS4_8TiledMMAINS4_8MMA_AtomIJNS4_4SM904GMMA25MMA_64x16x16_F32F16F16_SSILNSN_5MajorE0ELSP_0ELNSN_7ScaleInE1ELSQ_1EEEEEENS4_6LayoutINS5_IJNSA_ILi2EEESB_SB_EEENS5_IJSB_NSA_ILi0EEESW_EEEEENS5_IJNS4_10UnderscoreESZ_SZ_EEEEENS4_13SM90_TMA_LOADENS4_14ComposedLayoutINS4_7SwizzleILi1ELi4ELi3EEENS4_18smem_ptr_flag_bitsILi16EEENST_INS5_IJNSA_ILi8EEESG_EEENS5_IJSG_SB_EEEEEEEvNS4_8identityES12_S1C_vS1D_EENS_8epilogue10collective6detail29Sm90TmaWarpSpecializedAdapterINS1G_15DefaultEpilogueISI_SJ_SJ_NS1F_6thread17LinearCombinationISI_Li1EffLNS1K_9ScaleType4KindE0ELNS_15FloatRoundStyleE2ESI_EENS1_15EpilogueDefaultEEEEEvvEEEEvNT_6ParamsE --------------------------
	.section	.text._ZN7cutlass13device_kernelINS_4gemm6kernel13GemmUniversalIN4cute5tupleIJiiiiEEENS1_10collective13CollectiveMmaINS1_34MainloopSm90TmaGmmaWarpSpecializedILi34ENS5_IJNS4_1CILi1EEESB_SB_EEENS1_35KernelTmaWarpSpecializedCooperativeEEENS5_IJNSA_ILi192EEENSA_ILi16EEESG_EEENS_6half_tENS5_IJlSB_lEEESI_SJ_NS4_8TiledMMAINS4_8MMA_AtomIJNS4_4SM904GMMA25MMA_64x16x16_F32F16F16_SSILNSN_5MajorE0ELSP_0ELNSN_7ScaleInE1ELSQ_1EEEEEENS4_6LayoutINS5_IJNSA_ILi2EEESB_SB_EEENS5_IJSB_NSA_ILi0EEESW_EEEEENS5_IJNS4_10UnderscoreESZ_SZ_EEEEENS4_13SM90_TMA_LOADENS4_14ComposedLayoutINS4_7SwizzleILi1ELi4ELi3EEENS4_18smem_ptr_flag_bitsILi16EEENST_INS5_IJNSA_ILi8EEESG_EEENS5_IJSG_SB_EEEEEEEvNS4_8identityES12_S1C_vS1D_EENS_8epilogue10collective6detail29Sm90TmaWarpSpecializedAdapterINS1G_15DefaultEpilogueISI_SJ_SJ_NS1F_6thread17LinearCombinationISI_Li1EffLNS1K_9ScaleType4KindE0ELNS_15FloatRoundStyleE2ESI_EENS1_15EpilogueDefaultEEEEEvvEEEEvNT_6ParamsE,"ax",@progbits
	.align	128
.text._ZN7cutlass13device_kernelINS_4gemm6kernel13GemmUniversalIN4cute5tupleIJiiiiEEENS1_10collective13CollectiveMmaINS1_34MainloopSm90TmaGmmaWarpSpecializedILi34ENS5_IJNS4_1CILi1EEESB_SB_EEENS1_35KernelTmaWarpSpecializedCooperativeEEENS5_IJNSA_ILi192EEENSA_ILi16EEESG_EEENS_6half_tENS5_IJlSB_lEEESI_SJ_NS4_8TiledMMAINS4_8MMA_AtomIJNS4_4SM904GMMA25MMA_64x16x16_F32F16F16_SSILNSN_5MajorE0ELSP_0ELNSN_7ScaleInE1ELSQ_1EEEEEENS4_6LayoutINS5_IJNSA_ILi2EEESB_SB_EEENS5_IJSB_NSA_ILi0EEESW_EEEEENS5_IJNS4_10UnderscoreESZ_SZ_EEEEENS4_13SM90_TMA_LOADENS4_14ComposedLayoutINS4_7SwizzleILi1ELi4ELi3EEENS4_18smem_ptr_flag_bitsILi16EEENST_INS5_IJNSA_ILi8EEESG_EEENS5_IJSG_SB_EEEEEEEvNS4_8identityES12_S1C_vS1D_EENS_8epilogue10collective6detail29Sm90TmaWarpSpecializedAdapterINS1G_15DefaultEpilogueISI_SJ_SJ_NS1F_6thread17LinearCombinationISI_Li1EffLNS1K_9ScaleType4KindE0ELNS_15FloatRoundStyleE2ESI_EENS1_15EpilogueDefaultEEEEEvvEEEEvNT_6ParamsE:
        .type           _ZN7cutlass13device_kernelINS_4gemm6kernel13GemmUniversalIN4cute5tupleIJiiiiEEENS1_10collective13CollectiveMmaINS1_34MainloopSm90TmaGmmaWarpSpecializedILi34ENS5_IJNS4_1CILi1EEESB_SB_EEENS1_35KernelTmaWarpSpecializedCooperativeEEENS5_IJNSA_ILi192EEENSA_ILi16EEESG_EEENS_6half_tENS5_IJlSB_lEEESI_SJ_NS4_8TiledMMAINS4_8MMA_AtomIJNS4_4SM904GMMA25MMA_64x16x16_F32F16F16_SSILNSN_5MajorE0ELSP_0ELNSN_7ScaleInE1ELSQ_1EEEEEENS4_6LayoutINS5_IJNSA_ILi2EEESB_SB_EEENS5_IJSB_NSA_ILi0EEESW_EEEEENS5_IJNS4_10UnderscoreESZ_SZ_EEEEENS4_13SM90_TMA_LOADENS4_14ComposedLayoutINS4_7SwizzleILi1ELi4ELi3EEENS4_18smem_ptr_flag_bitsILi16EEENST_INS5_IJNSA_ILi8EEESG_EEENS5_IJSG_SB_EEEEEEEvNS4_8identityES12_S1C_vS1D_EENS_8epilogue10collective6detail29Sm90TmaWarpSpecializedAdapterINS1G_15DefaultEpilogueISI_SJ_SJ_NS1F_6thread17LinearCombinationISI_Li1EffLNS1K_9ScaleType4KindE0ELNS_15FloatRoundStyleE2ESI_EENS1_15EpilogueDefaultEEEEEvvEEEEvNT_6ParamsE,@function
        .size           _ZN7cutlass13device_kernelINS_4gemm6kernel13GemmUniversalIN4cute5tupleIJiiiiEEENS1_10collective13CollectiveMmaINS1_34MainloopSm90TmaGmmaWarpSpecializedILi34ENS5_IJNS4_1CILi1EEESB_SB_EEENS1_35KernelTmaWarpSpecializedCooperativeEEENS5_IJNSA_ILi192EEENSA_ILi16EEESG_EEENS_6half_tENS5_IJlSB_lEEESI_SJ_NS4_8TiledMMAINS4_8MMA_AtomIJNS4_4SM904GMMA25MMA_64x16x16_F32F16F16_SSILNSN_5MajorE0ELSP_0ELNSN_7ScaleInE1ELSQ_1EEEEEENS4_6LayoutINS5_IJNSA_ILi2EEESB_SB_EEENS5_IJSB_NSA_ILi0EEESW_EEEEENS5_IJNS4_10UnderscoreESZ_SZ_EEEEENS4_13SM90_TMA_LOADENS4_14ComposedLayoutINS4_7SwizzleILi1ELi4ELi3EEENS4_18smem_ptr_flag_bitsILi16EEENST_INS5_IJNSA_ILi8EEESG_EEENS5_IJSG_SB_EEEEEEEvNS4_8identityES12_S1C_vS1D_EENS_8epilogue10collective6detail29Sm90TmaWarpSpecializedAdapterINS1G_15DefaultEpilogueISI_SJ_SJ_NS1F_6thread17LinearCombinationISI_Li1EffLNS1K_9ScaleType4KindE0ELNS_15FloatRoundStyleE2ESI_EENS1_15EpilogueDefaultEEEEEvvEEEEvNT_6ParamsE,(.L_x_157 - _ZN7cutlass13device_kernelINS_4gemm6kernel13GemmUniversalIN4cute5tupleIJiiiiEEENS1_10collective13CollectiveMmaINS1_34MainloopSm90TmaGmmaWarpSpecializedILi34ENS5_IJNS4_1CILi1EEESB_SB_EEENS1_35KernelTmaWarpSpecializedCooperativeEEENS5_IJNSA_ILi192EEENSA_ILi16EEESG_EEENS_6half_tENS5_IJlSB_lEEESI_SJ_NS4_8TiledMMAINS4_8MMA_AtomIJNS4_4SM904GMMA25MMA_64x16x16_F32F16F16_SSILNSN_5MajorE0ELSP_0ELNSN_7ScaleInE1ELSQ_1EEEEEENS4_6LayoutINS5_IJNSA_ILi2EEESB_SB_EEENS5_IJSB_NSA_ILi0EEESW_EEEEENS5_IJNS4_10UnderscoreESZ_SZ_EEEEENS4_13SM90_TMA_LOADENS4_14ComposedLayoutINS4_7SwizzleILi1ELi4ELi3EEENS4_18smem_ptr_flag_bitsILi16EEENST_INS5_IJNSA_ILi8EEESG_EEENS5_IJSG_SB_EEEEEEEvNS4_8identityES12_S1C_vS1D_EENS_8epilogue10collective6detail29Sm90TmaWarpSpecializedAdapterINS1G_15DefaultEpilogueISI_SJ_SJ_NS1F_6thread17LinearCombinationISI_Li1EffLNS1K_9ScaleType4KindE0ELNS_15FloatRoundStyleE2ESI_EENS1_15EpilogueDefaultEEEEEvvEEEEvNT_6ParamsE)
        .other          _ZN7cutlass13device_kernelINS_4gemm6kernel13GemmUniversalIN4cute5tupleIJiiiiEEENS1_10collective13CollectiveMmaINS1_34MainloopSm90TmaGmmaWarpSpecializedILi34ENS5_IJNS4_1CILi1EEESB_SB_EEENS1_35KernelTmaWarpSpecializedCooperativeEEENS5_IJNSA_ILi192EEENSA_ILi16EEESG_EEENS_6half_tENS5_IJlSB_lEEESI_SJ_NS4_8TiledMMAINS4_8MMA_AtomIJNS4_4SM904GMMA25MMA_64x16x16_F32F16F16_SSILNSN_5MajorE0ELSP_0ELNSN_7ScaleInE1ELSQ_1EEEEEENS4_6LayoutINS5_IJNSA_ILi2EEESB_SB_EEENS5_IJSB_NSA_ILi0EEESW_EEEEENS5_IJNS4_10UnderscoreESZ_SZ_EEEEENS4_13SM90_TMA_LOADENS4_14ComposedLayoutINS4_7SwizzleILi1ELi4ELi3EEENS4_18smem_ptr_flag_bitsILi16EEENST_INS5_IJNSA_ILi8EEESG_EEENS5_IJSG_SB_EEEEEEEvNS4_8identityES12_S1C_vS1D_EENS_8epilogue10collective6detail29Sm90TmaWarpSpecializedAdapterINS1G_15DefaultEpilogueISI_SJ_SJ_NS1F_6thread17LinearCombinationISI_Li1EffLNS1K_9ScaleType4KindE0ELNS_15FloatRoundStyleE2ESI_EENS1_15EpilogueDefaultEEEEEvvEEEEvNT_6ParamsE,@"STO_CUDA_ENTRY STV_DEFAULT"
_ZN7cutlass13device_kernelINS_4gemm6kernel13GemmUniversalIN4cute5tupleIJiiiiEEENS1_10collective13CollectiveMmaINS1_34MainloopSm90TmaGmmaWarpSpecializedILi34ENS5_IJNS4_1CILi1EEESB_SB_EEENS1_35KernelTmaWarpSpecializedCooperativeEEENS5_IJNSA_ILi192EEENSA_ILi16EEESG_EEENS_6half_tENS5_IJlSB_lEEESI_SJ_NS4_8TiledMMAINS4_8MMA_AtomIJNS4_4SM904GMMA25MMA_64x16x16_F32F16F16_SSILNSN_5MajorE0ELSP_0ELNSN_7ScaleInE1ELSQ_1EEEEEENS4_6LayoutINS5_IJNSA_ILi2EEESB_SB_EEENS5_IJSB_NSA_ILi0EEESW_EEEEENS5_IJNS4_10UnderscoreESZ_SZ_EEEEENS4_13SM90_TMA_LOADENS4_14ComposedLayoutINS4_7SwizzleILi1ELi4ELi3EEENS4_18smem_ptr_flag_bitsILi16EEENST_INS5_IJNSA_ILi8EEESG_EEENS5_IJSG_SB_EEEEEEEvNS4_8identityES12_S1C_vS1D_EENS_8epilogue10collective6detail29Sm90TmaWarpSpecializedAdapterINS1G_15DefaultEpilogueISI_SJ_SJ_NS1F_6thread17LinearCombinationISI_Li1EffLNS1K_9ScaleType4KindE0ELNS_15FloatRoundStyleE2ESI_EENS1_15EpilogueDefaultEEEEEvvEEEEvNT_6ParamsE:
[----:B------:R-:W0:Y:S01]  /*0000*/  LDC R1, c[0x0][0x28] ;  /* 0x00000a00ff017b82 */ /* 0x000e220000000800 */
[----:B------:R-:W1:Y:S01]  /*0010*/  S2R R3, SR_TID.X ;  /* 0x0000000000037919 */ /* 0x000e620000002100 */
[----:B------:R-:W-:Y:S01]  /*0020*/  ELECT P0, URZ, PT ;  /* 0x00000000003f782f */ /* 0x000fe20003800000 */
[----:B------:R-:W-:Y:S01]  /*0030*/  BSSY B0, `(.L_x_0) ;  /* 0x000000f000007945 */ /* 0x000fe20003800000 */
[--C-:B-1----:R-:W-:Y:S02]  /*0040*/  SHF.R.U32.HI R0, RZ, 0x5, R3.reuse ;  /* 0x00000005ff007819 */ /* 0x102fe40000011603 */
[----:B------:R-:W-:-:S03]  /*0050*/  SHF.R.U32.HI R14, RZ, 0x7, R3 ;  /* 0x00000007ff0e7819 */ /* 0x000fc60000011603 */
[----:B------:R-:W1:Y:S04]  /*0060*/  SHFL.IDX PT, R2, R0, RZ, 0x1f ;  /* 0x00001fff00027589 */ /* 0x000e6800000e0000 */
[----:B------:R2:W3:Y:S01]  /*0070*/  SHFL.IDX PT, R4, R14, RZ, 0x1f ;  /* 0x00001fff0e047589 */ /* 0x0004e200000e0000 */
[----:B-1----:R-:W-:-:S13]  /*0080*/  ISETP.NE.OR P0, PT, R2, RZ, !P0 ;  /* 0x000000ff0200720c */ /* 0x002fda0004705670 */
[----:B0-23--:R-:W-:Y:S05]  /*0090*/  @P0 BRA `(.L_x_1) ;  /* 0x0000000000200947 */ /* 0x00dfea0003800000 */
[----:B------:R-:W-:Y:S02]  /*00a0*/  ULDC.64 UR4, c[0x0][0x198] ;  /* 0x0000660000047ab9 */ /* 0x000fe40000000a00 */
[----:B------:R-:W-:Y:S02]  /*00b0*/  UIADD3 UR6, UP0, UR4, 0xf0, URZ ;  /* 0x000000f004067890 */ /* 0x000fe4000ff1e03f */
[----:B------:R-:W-:Y:S02]  /*00c0*/  UIADD3 UR4, UP1, UR4, 0x1f0, URZ ;  /* 0x000001f004047890 */ /* 0x000fe4000ff3e03f */
[----:B------:R-:W-:Y:S02]  /*00d0*/  UIADD3.X UR7, URZ, UR5, URZ, UP0, !UPT ;  /* 0x000000053f077290 */ /* 0x000fe400087fe43f */
[----:B------:R-:W-:-:S07]  /*00e0*/  UIADD3.X UR5, URZ, UR5, URZ, UP1, !UPT ;  /* 0x000000053f057290 */ /* 0x000fce0008ffe43f */
[----:B------:R0:W-:Y:S02]  /*00f0*/  UTMACCTL.PF [UR6] ;  /* 0x00000000060079b9 */ /* 0x0001e40008040000 */
[----:B------:R0:W-:Y:S02]  /*0100*/  UTMACCTL.PF [UR4] ;  /* 0x00000000040079b9 */ /* 0x0001e40008040000 */
[----:B0-----:R-:W-:Y:S01]  /*0110*/  NOP ;  /* 0x0000000000007918 */ /* 0x001fe20000000000 */
.L_x_1:
[----:B------:R-:W-:Y:S05]  /*0120*/  BSYNC B0 ;  /* 0x0000000000007941 */ /* 0x000fea0003800000 */
.L_x_0:
[----:B------:R-:W0:Y:S02]  /*0130*/  SHFL.IDX PT, R5, R0, RZ, 0x1f ;  /* 0x00001fff00057589 */ /* 0x000e2400000e0000 */
[----:B0-----:R-:W-:-:S13]  /*0140*/  ISETP.NE.AND P0, PT, R5, RZ, PT ;  /* 0x000000ff0500720c */ /* 0x001fda0003f05270 */
[----:B------:R-:W-:Y:S05]  /*0150*/  @P0 BRA `(.L_x_2) ;  /* 0x0000000400540947 */ /* 0x000fea0003800000 */
[----:B------:R-:W-:Y:S01]  /*0160*/  ELECT P0, URZ, PT ;  /* 0x00000000003f782f */ /* 0x000fe20003800000 */
[----:B------:R-:W-:-:S12]  /*0170*/  BSSY B0, `(.L_x_2) ;  /* 0x0000053000007945 */ /* 0x000fd80003800000 */
[----:B------:R-:W-:Y:S05]  /*0180*/  @!P0 BRA `(.L_x_3) ;  /* 0x0000000400448947 */ /* 0x000fea0003800000 */
[----:B------:R-:W0:Y:S01]  /*0190*/  S2UR UR8, SR_CgaCtaId ;  /* 0x00000000000879c3 */ /* 0x000e220000008800 */
[----:B------:R-:W-:Y:S01]  /*01a0*/  UMOV UR4, 0x400 ;  /* 0x0000040000047882 */ /* 0x000fe20000000000 */
[----:B------:R-:W-:Y:S01]  /*01b0*/  UMOV UR5, 0x1 ;  /* 0x0000000100057882 */ /* 0x000fe20000000000 */
[----:B------:R-:W-:Y:S02]  /*01c0*/  UMOV UR6, 0x100 ;  /* 0x0000010000067882 */ /* 0x000fe40000000000 */
[----:B------:R-:W-:-:S04]  /*01d0*/  UIADD3 UR6, -UR6, 0x100000, URZ ;  /* 0x0010000006067890 */ /* 0x000fc8000fffe13f */
[----:B------:R-:W-:Y:S02]  /*01e0*/  USHF.L.U32 UR7, UR6, 0xb, URZ ;  /* 0x0000000b06077899 */ /* 0x000fe4000800063f */
[----:B------:R-:W-:Y:S02]  /*01f0*/  USHF.L.U32 UR6, UR6, 0x1, URZ ;  /* 0x0000000106067899 */ /* 0x000fe4000800063f */
[----:B0-----:R-:W-:Y:S02]  /*0200*/  ULEA UR8, UR8, UR4, 0x18 ;  /* 0x0000000408087291 */ /* 0x001fe4000f8ec03f */
[----:B------:R-:W-:-:S04]  /*0210*/  UIADD3 UR4, -UR5, 0x100000, URZ ;  /* 0x0010000005047890 */ /* 0x000fc8000fffe13f */
[----:B------:R-:W-:Y:S02]  /*0220*/  USHF.L.U32 UR5, UR4, 0xb, URZ ;  /* 0x0000000b04057899 */ /* 0x000fe4000800063f */
[----:B------:R-:W-:Y:S01]  /*0230*/  USHF.L.U32 UR4, UR4, 0x1, URZ ;  /* 0x0000000104047899 */ /* 0x000fe2000800063f */
[----:B------:R-:W0:Y:S11]  /*0240*/  FENCE.VIEW.ASYNC.S ;  /* 0x00000000000073c6 */ /* 0x000e360000000000 */
[----:B0-----:R0:W1:Y:S01]  /*0250*/  SYNCS.EXCH.64 URZ, [UR8], UR4 ;  /* 0x00000004083f75b2 */ /* 0x0010620008000100 */
[----:B------:R0:W2:Y:S01]  /*0260*/  SYNCS.EXCH.64 URZ, [UR8+0x110], UR6 ;  /* 0x00011006083f75b2 */ /* 0x0000a20008000100 */
[----:B------:R0:W3:Y:S01]  /*0270*/  SYNCS.EXCH.64 URZ, [UR8+0x8], UR4 ;  /* 0x00000804083f75b2 */ /* 0x0000e20008000100 */
[----:B------:R0:W4:Y:S01]  /*0280*/  SYNCS.EXCH.64 URZ, [UR8+0x118], UR6 ;  /* 0x00011806083f75b2 */ /* 0x0001220008000100 */
[----:B------:R0:W0:Y:S01]  /*0290*/  SYNCS.EXCH.64 URZ, [UR8+0x10], UR4 ;  /* 0x00001004083f75b2 */ /* 0x0000220008000100 */
        /* <DEDUP_REMOVED lines=63> */
[----:B-1234-:R-:W-:Y:S01]  /*0690*/  NOP ;  /* 0x0000000000007918 */ /* 0x01efe20000000000 */
.L_x_3:
[----:B0-----:R-:W-:Y:S05]  /*06a0*/  BSYNC B0 ;  /* 0x0000000000007941 */ /* 0x001fea0003800000 */
.L_x_2:
[----:B------:R-:W0:Y:S01]  /*06b0*/  SHFL.IDX PT, R0, R0, RZ, 0x1f ;  /* 0x00001fff00007589 */ /* 0x000e2200000e0000 */
[----:B------:R-:W1:Y:S01]  /*06c0*/  LDC R16, c[0x0][0x65c] ;  /* 0x00019700ff107b82 */ /* 0x000e620000000800 */
[----:B------:R-:W-:Y:S02]  /*06d0*/  ELECT P0, URZ, PT ;  /* 0x00000000003f782f */ /* 0x000fe40003800000 */
[----:B------:R-:W-:Y:S01]  /*06e0*/  SHF.R.S32.HI R7, RZ, 0x1f, R2 ;  /* 0x0000001fff077819 */ /* 0x000fe20000011402 */
[----:B------:R-:W2:Y:S01]  /*06f0*/  S2R R5, SR_CTAID.Y ;  /* 0x0000000000057919 */ /* 0x000ea20000002600 */
[----:B------:R-:W-:Y:S01]  /*0700*/  UMOV UR4, 0x20 ;  /* 0x0000002000047882 */ /* 0x000fe20000000000 */
[----:B------:R-:W-:Y:S01]  /*0710*/  NOP ;  /* 0x0000000000007918 */ /* 0x000fe20000000000 */
[----:B------:R-:W-:Y:S01]  /*0720*/  LEA.HI R7, R7, R2, RZ, 0x2 ;  /* 0x0000000207077211 */ /* 0x000fe200078f10ff */
[----:B------:R-:W3:Y:S01]  /*0730*/  S2R R6, SR_CTAID.X ;  /* 0x0000000000067919 */ /* 0x000ee20000002500 */
[----:B------:R-:W-:Y:S01]  /*0740*/  ISETP.NE.AND P2, PT, R4, RZ, PT ;  /* 0x000000ff0400720c */ /* 0x000fe20003f45270 */
[----:B------:R-:W-:Y:S01]  /*0750*/  NOP ;  /* 0x0000000000007918 */ /* 0x000fe20000000000 */
[----:B------:R-:W-:-:S02]  /*0760*/  LOP3.LUT R7, R7, 0xfffffffc, RZ, 0xc0, !PT ;  /* 0xfffffffc07077812 */ /* 0x000fc400078ec0ff */
[----:B0-----:R-:W-:Y:S02]  /*0770*/  ISETP.NE.OR P0, PT, R0, RZ, !P0 ;  /* 0x000000ff0000720c */ /* 0x001fe40004705670 */
[----:B-1----:R-:W-:-:S04]  /*0780*/  ISETP.NE.AND P3, PT, R16, 0x1, PT ;  /* 0x000000011000780c */ /* 0x002fc80003f65270 */
[----:B------:R-:W-:Y:S01]  /*0790*/  P2R R0, PR, RZ, 0x8 ;  /* 0x00000008ff007803 */ /* 0x000fe20000000000 */
[----:B------:R-:W-:Y:S02]  /*07a0*/  IMAD.IADD R0, R2, 0x1, -R7 ;  /* 0x0000000102007824 */ /* 0x000fe400078e0a07 */
[----:B------:R-:W-:-:S03]  /*07b0*/  IMAD.MOV.U32 R7, RZ, RZ, RZ ;  /* 0x000000ffff077224 */ /* 0x000fc600078e00ff */
[----:B------:R-:W-:Y:S01]  /*07c0*/  ISETP.NE.AND P1, PT, R0, 0x3, PT ;  /* 0x000000030000780c */ /* 0x000fe20003f25270 */
[----:B------:R-:W-:Y:S01]  /*07d0*/  VOTEU.ALL UP0, P0 ;  /* 0x00000000003f7886 */ /* 0x000fe20000000000 */
[----:B------:R-:W-:Y:S01]  /*07e0*/  VOTEU.ALL UP1, P0 ;  /* 0x00000000003f7886 */ /* 0x000fe20000020000 */
[----:B------:R-:W3:Y:S01]  /*07f0*/  @P3 LDC R11, c[0x0][0x10] ;  /* 0x00000400ff0b3b82 */ /* 0x000ee20000000800 */
[----:B--2---:R-:W-:Y:S02]  /*0800*/  @P3 IMAD.MOV.U32 R8, RZ, RZ, R5 ;  /* 0x000000ffff083224 */ /* 0x004fe400078e0005 */
[----:B------:R-:W-:Y:S01]  /*0810*/  @!UP0 UMOV UR6, 0x400 ;  /* 0x0000040000068882 */ /* 0x000fe20000000000 */
[----:B------:R-:W-:-:S04]  /*0820*/  @!UP0 UIADD3 UR4, -UR4, 0x100000, URZ ;  /* 0x0010000004048890 */ /* 0x000fc8000fffe13f */
[----:B------:R-:W-:Y:S02]  /*0830*/  @!UP0 USHF.L.U32 UR5, UR4, 0xb, URZ ;  /* 0x0000000b04058899 */ /* 0x000fe4000800063f */
[----:B------:R-:W-:Y:S01]  /*0840*/  @!UP0 USHF.L.U32 UR4, UR4, 0x1, URZ ;  /* 0x0000000104048899 */ /* 0x000fe2000800063f */
[----:B------:R-:W-:Y:S02]  /*0850*/  @P3 IMAD.MOV.U32 R9, RZ, RZ, RZ ;  /* 0x000000ffff093224 */ /* 0x000fe400078e00ff */
[----:B------:R-:W-:Y:S01]  /*0860*/  @P3 IMAD.MOV.U32 R17, RZ, RZ, RZ ;  /* 0x000000ffff113224 */ /* 0x000fe200078e00ff */
[----:B------:R-:W0:Y:S08]  /*0870*/  @!UP0 S2UR UR7, SR_CgaCtaId ;  /* 0x00000000000789c3 */ /* 0x000e300000008800 */
[----:B------:R-:W1:Y:S01]  /*0880*/  @!P3 LDC R12, c[0x0][0xc] ;  /* 0x00000300ff0cbb82 */ /* 0x000e620000000800 */
[----:B---3--:R-:W-:-:S04]  /*0890*/  @P3 IMAD.WIDE.U32 R10, R6, R11, R8 ;  /* 0x0000000b060a3225 */ /* 0x008fc800078e0008 */
[----:B------:R-:W-:Y:S02]  /*08a0*/  @P3 IMAD.IADD R17, R11, 0x1, R17 ;  /* 0x000000010b113824 */ /* 0x000fe400078e0211 */
[----:B------:R-:W-:Y:S01]  /*08b0*/  @P3 IMAD.MOV.U32 R2, RZ, RZ, R10 ;  /* 0x000000ffff023224 */ /* 0x000fe200078e000a */
[----:B0-----:R-:W-:Y:S01]  /*08c0*/  @!UP0 ULEA UR8, UR7, UR6, 0x18 ;  /* 0x0000000607088291 */ /* 0x001fe2000f8ec03f */
[----:B------:R-:W-:Y:S02]  /*08d0*/  VOTEU.ALL UP0, P0 ;  /* 0x00000000003f7886 */ /* 0x000fe40000000000 */
[----:B------:R-:W-:Y:S01]  /*08e0*/  ULDC UR6, c[0x0][0xc] ;  /* 0x0000030000067ab9 */ /* 0x000fe20000000800 */
[----:B------:R-:W-:Y:S01]  /*08f0*/  ULDC UR7, c[0x0][0x10] ;  /* 0x0000040000077ab9 */ /* 0x000fe20000000800 */
[----:B------:R-:W-:Y:S01]  /*0900*/  ISETP.EQ.OR P0, PT, R0, RZ, !P1 ;  /* 0x000000ff0000720c */ /* 0x000fe20004f02670 */
[----:B-1----:R-:W-:-:S03]  /*0910*/  @!P3 IMAD.WIDE.U32 R8, R12, R5, R6 ;  /* 0x000000050c08b225 */ /* 0x002fc600078e0006 */
[C---:B------:R-:W-:Y:S01]  /*0920*/  ISETP.EQ.AND P0, PT, R4.reuse, RZ, P0 ;  /* 0x000000ff0400720c */ /* 0x040fe20000702270 */
[----:B------:R-:W0:Y:S02]  /*0930*/  FENCE.VIEW.ASYNC.S ;  /* 0x00000000000073c6 */ /* 0x000e240000000000 */
[----:B0-----:R-:W0:Y:S01]  /*0940*/  @!UP0 SYNCS.EXCH.64 URZ, [UR8+0x230], UR4 ;  /* 0x00023004083f85b2 */ /* 0x001e220008000100 */
[----:B------:R-:W-:Y:S01]  /*0950*/  VIADD R12, R4, 0xffffffff ;  /* 0xffffffff040c7836 */ /* 0x000fe20000000000 */
[----:B------:R-:W-:Y:S01]  /*0960*/  SEL R18, RZ, 0x1, !P0 ;  /* 0x00000001ff127807 */ /* 0x000fe20004000000 */
[----:B------:R-:W-:Y:S01]  /*0970*/  @!P3 IMAD.MOV.U32 R2, RZ, RZ, R8 ;  /* 0x000000ffff02b224 */ /* 0x000fe200078e0008 */
[----:B------:R-:W-:Y:S01]  /*0980*/  LOP3.LUT R4, R3, 0x7f, RZ, 0xc0, !PT ;  /* 0x0000007f03047812 */ /* 0x000fe200078ec0ff */
[----:B------:R-:W-:Y:S01]  /*0990*/  @!P3 IMAD.MOV.U32 R17, RZ, RZ, R9 ;  /* 0x000000ffff11b224 */ /* 0x000fe200078e0009 */
[----:B------:R-:W-:-:S04]  /*09a0*/  ISETP.GE.U32.AND P1, PT, R12, 0x2, PT ;  /* 0x000000020c00780c */ /* 0x000fc80003f26070 */
[----:B------:R-:W-:Y:S01]  /*09b0*/  SEL R18, R18, 0x2, P1 ;  /* 0x0000000212127807 */ /* 0x000fe20000800000 */
[----:B------:R1:W0:Y:S01]  /*09c0*/  @!UP1 SYNCS.EXCH.64 URZ, [UR8+0x238], UR4 ;  /* 0x00023804083f95b2 */ /* 0x0002220008000100 */
[----:B------:R-:W-:Y:S01]  /*09d0*/  NOP ;  /* 0x0000000000007918 */ /* 0x000fe20000000000 */
[----:B-1----:R-:W-:-:S03]  /*09e0*/  UIMAD.WIDE.U32 UR4, UR6, UR7, URZ ;  /* 0x00000007060472a5 */ /* 0x002fc6000f8e003f */
[----:B------:R-:W-:Y:S02]  /*09f0*/  ULDC UR6, c[0x0][0x14] ;  /* 0x0000050000067ab9 */ /* 0x000fe40000000800 */
[----:B------:R-:W-:Y:S02]  /*0a00*/  UIMAD.WIDE.U32 UR36, UR4, UR6, URZ ;  /* 0x00000006042472a5 */ /* 0x000fe4000f8e003f */
[----:B------:R-:W-:-:S04]  /*0a10*/  UIMAD UR42, UR5, UR6, URZ ;  /* 0x00000006052a72a4 */ /* 0x000fc8000f8e023f */
[----:B------:R-:W-:Y:S01]  /*0a20*/  UIADD3 UR42, UR37, UR42, URZ ;  /* 0x0000002a252a7290 */ /* 0x000fe2000fffe03f */
[----:B0-----:R-:W-:Y:S06]  /*0a30*/  BAR.SYNC.DEFER_BLOCKING 0x0 ;  /* 0x0000000000007b1d */ /* 0x001fec0000010000 */
[----:B------:R-:W-:Y:S05]  /*0a40*/  @!P2 BRA `(.L_x_4) ;  /* 0x000000300074a947 */ /* 0x000fea0003800000 */
[----:B------:R-:W-:-:S13]  /*0a50*/  ISETP.GT.U32.AND P0, PT, R12, 0x1, PT ;  /* 0x000000010c00780c */ /* 0x000fda0003f04070 */
[----:B------:R-:W-:Y:S05]  /*0a60*/  @P0 EXIT ;  /* 0x000000000000094d */ /* 0x000fea0003800000 */
[----:B------:R-:W-:Y:S01]  /*0a70*/  ULDC.64 UR4, c[0x0][0x650] ;  /* 0x0001940000047ab9 */ /* 0x000fe20000000a00 */
[----:B------:R-:W-:Y:S01]  /*0a80*/  PRMT R0, RZ, 0x7610, R0 ;  /* 0x00007610ff007816 */ /* 0x000fe20000000000 */
[----:B------:R-:W-:Y:S01]  /*0a90*/  IMAD.MOV.U32 R51, RZ, RZ, -0x1 ;  /* 0xffffffffff337424 */ /* 0x000fe200078e00ff */
[----:B------:R-:W-:Y:S01]  /*0aa0*/  ISETP.GE.U32.AND P0, PT, R2, UR4, PT ;  /* 0x0000000402007c0c */ /* 0x000fe2000bf06070 */
[----:B------:R-:W-:Y:S02]  /*0ab0*/  IMAD.MOV.U32 R52, RZ, RZ, -0x1 ;  /* 0xffffffffff347424 */ /* 0x000fe400078e00ff */
[----:B------:R-:W-:Y:S01]  /*0ac0*/  IMAD.MOV.U32 R19, RZ, RZ, -0x1 ;  /* 0xffffffffff137424 */ /* 0x000fe200078e00ff */
[----:B------:R-:W-:-:S13]  /*0ad0*/  ISETP.GE.U32.AND.EX P0, PT, R17, UR5, PT, P0 ;  /* 0x0000000511007c0c */ /* 0x000fda000bf06100 */
[----:B------:R-:W-:Y:S05]  /*0ae0*/  @P0 BRA `(.L_x_5) ;  /* 0x0000000400600947 */ /* 0x000fea0003800000 */
[----:B------:R-:W0:Y:S01]  /*0af0*/  LDC.64 R20, c[0x0][0x628] ;  /* 0x00018a00ff147b82 */ /* 0x000e220000000a00 */
[----:B------:R-:W-:Y:S02]  /*0b00*/  IMAD.MOV.U32 R8, RZ, RZ, R2 ;  /* 0x000000ffff087224 */ /* 0x000fe400078e0002 */
[----:B------:R-:W-:-:S05]  /*0b10*/  IMAD.MOV.U32 R9, RZ, RZ, R17 ;  /* 0x000000ffff097224 */ /* 0x000fca00078e0011 */
[----:B------:R-:W1:Y:S08]  /*0b20*/  LDC R0, c[0x0][0x630] ;  /* 0x00018c00ff007b82 */ /* 0x000e700000000800 */
[----:B------:R-:W2:Y:S01]  /*0b30*/  LDC.64 R22, c[0x0][0x620] ;  /* 0x00018800ff167b82 */ /* 0x000ea20000000a00 */
[----:B0-----:R-:W-:-:S04]  /*0b40*/  ISETP.NE.U32.AND P0, PT, R20, RZ, PT ;  /* 0x000000ff1400720c */ /* 0x001fc80003f05070 */
[----:B------:R-:W-:-:S13]  /*0b50*/  ISETP.NE.AND.EX P0, PT, R21, RZ, PT, P0 ;  /* 0x000000ff1500720c */ /* 0x000fda0003f05300 */
[----:B-12---:R-:W-:Y:S05]  /*0b60*/  @!P0 BRA `(.L_x_6) ;  /* 0x0000000000288947 */ /* 0x006fea0003800000 */
[----:B------:R-:W0:Y:S02]  /*0b70*/  LDC R13, c[0x0][0x634] ;  /* 0x00018d00ff0d7b82 */ /* 0x000e240000000800 */
[----:B0-----:R-:W-:-:S05]  /*0b80*/  IADD3 R13, P0, R2, R13, RZ ;  /* 0x0000000d020d7210 */ /* 0x001fca0007f1e0ff */
[----:B------:R-:W-:-:S04]  /*0b90*/  IMAD.X R15, RZ, RZ, R17, P0 ;  /* 0x000000ffff0f7224 */ /* 0x000fc800000e0611 */
[----:B------:R-:W-:-:S04]  /*0ba0*/  IMAD.WIDE.U32 R8, R15, R20, RZ ;  /* 0x000000140f087225 */ /* 0x000fc800078e00ff */
[----:B------:R-:W-:-:S04]  /*0bb0*/  IMAD.WIDE.U32 R10, P0, R13, R21, R8 ;  /* 0x000000150d0a7225 */ /* 0x000fc80007800008 */
[----:B------:R-:W-:-:S04]  /*0bc0*/  IMAD.WIDE.U32 R8, R13, R20, RZ ;  /* 0x000000140d087225 */ /* 0x000fc800078e00ff */
[----:B------:R-:W-:Y:S01]  /*0bd0*/  IMAD.X R13, RZ, RZ, RZ, P0 ;  /* 0x000000ffff0d7224 */ /* 0x000fe200000e06ff */
[----:B------:R-:W-:Y:S01]  /*0be0*/  IADD3 RZ, P0, R9, R10, RZ ;  /* 0x0000000a09ff7210 */ /* 0x000fe20007f1e0ff */
[----:B------:R-:W-:-:S04]  /*0bf0*/  IMAD.MOV.U32 R12, RZ, RZ, R11 ;  /* 0x000000ffff0c7224 */ /* 0x000fc800078e000b */
[----:B------:R-:W-:-:S08]  /*0c00*/  IMAD.WIDE.U32.X R8, R15, R21, R12, P0 ;  /* 0x000000150f087225 */ /* 0x000fd000000e040c */
.L_x_6:
[-CC-:B------:R-:W-:Y:S01]  /*0c10*/  SHF.R.U64 R25, R8, R0.reuse, R9.reuse ;  /* 0x0000000008197219 */ /* 0x180fe20000001209 */
[----:B------:R-:W0:Y:S01]  /*0c20*/  LDC R12, c[0x0][0x618] ;  /* 0x00018600ff0c7b82 */ /* 0x000e220000000800 */
[----:B------:R-:W-:Y:S01]  /*0c30*/  SHF.R.U32.HI R7, RZ, R0, R9 ;  /* 0x00000000ff077219 */ /* 0x000fe20000011609 */
[----:B------:R-:W-:Y:S01]  /*0c40*/  ULDC UR4, c[0x0][0x150] ;  /* 0x0000540000047ab9 */ /* 0x000fe20000000800 */
[----:B------:R-:W-:Y:S01]  /*0c50*/  IADD3 R11, P0, RZ, -R25, RZ ;  /* 0x80000019ff0b7210 */ /* 0x000fe20007f1e0ff */
[----:B------:R-:W-:Y:S01]  /*0c60*/  IMAD.MOV.U32 R8, RZ, RZ, R2 ;  /* 0x000000ffff087224 */ /* 0x000fe200078e0002 */
[----:B------:R-:W-:Y:S01]  /*0c70*/  I2FP.F32.U32 R0, R6 ;  /* 0x0000000600007245 */ /* 0x000fe20000201000 */
[----:B------:R-:W-:Y:S02]  /*0c80*/  IMAD.MOV.U32 R9, RZ, RZ, R17 ;  /* 0x000000ffff097224 */ /* 0x000fe400078e0011 */
[----:B------:R-:W1:Y:S01]  /*0c90*/  LDC.64 R30, c[0x0][0x640] ;  /* 0x00019000ff1e7b82 */ /* 0x000e620000000a00 */
[----:B------:R-:W-:-:S02]  /*0ca0*/  IMAD.X R13, RZ, RZ, ~R7, P0 ;  /* 0x000000ffff0d7224 */ /* 0x000fc400000e0e07 */
[----:B------:R-:W-:Y:S01]  /*0cb0*/  FMUL R0, R0, UR4 ;  /* 0x0000000400007c20 */ /* 0x000fe20008400000 */
[----:B------:R-:W-:Y:S01]  /*0cc0*/  IMAD.WIDE.U32 R8, R11, R22, R8 ;  /* 0x000000160b087225 */ /* 0x000fe200078e0008 */
[----:B------:R-:W-:-:S03]  /*0cd0*/  ULDC UR4, c[0x0][0x154] ;  /* 0x0000550000047ab9 */ /* 0x000fc60000000800 */
[----:B------:R-:W-:Y:S01]  /*0ce0*/  IMAD R10, R13, R22, RZ ;  /* 0x000000160d0a7224 */ /* 0x000fe200078e02ff */
[----:B------:R-:W2:Y:S01]  /*0cf0*/  LDC R7, c[0x0][0x144] ;  /* 0x00005100ff077b82 */ /* 0x000ea20000000800 */
[----:B------:R-:W3:Y:S02]  /*0d00*/  F2I.U32.TRUNC.NTZ R0, R0 ;  /* 0x0000000000007305 */ /* 0x000ee4000020f000 */
[----:B------:R-:W-:-:S04]  /*0d10*/  IMAD R11, R11, R23, R10 ;  /* 0x000000170b0b7224 */ /* 0x000fc800078e020a */
[----:B------:R-:W-:Y:S01]  /*0d20*/  IMAD.IADD R9, R9, 0x1, R11 ;  /* 0x0000000109097824 */ /* 0x000fe200078e020b */
[----:B------:R-:W4:Y:S01]  /*0d30*/  LDC R24, c[0x0][0x608] ;  /* 0x00018200ff187b82 */ /* 0x000f220000000800 */
[----:B------:R-:W-:-:S03]  /*0d40*/  IMAD.MOV.U32 R11, RZ, RZ, -0x1 ;  /* 0xffffffffff0b7424 */ /* 0x000fc600078e00ff */
[-CC-:B0-----:R-:W-:Y:S02]  /*0d50*/  SHF.R.U64 R22, R8, R12.reuse, R9.reuse ;  /* 0x0000000c08167219 */ /* 0x181fe40000001209 */
[----:B------:R-:W-:Y:S02]  /*0d60*/  I2FP.F32.U32 R8, R5 ;  /* 0x0000000500087245 */ /* 0x000fe40000201000 */
[----:B------:R-:W0:Y:S01]  /*0d70*/  LDC R28, c[0x0][0x658] ;  /* 0x00019600ff1c7b82 */ /* 0x000e220000000800 */
[----:B-1----:R-:W-:Y:S01]  /*0d80*/  ISETP.NE.U32.AND P0, PT, R30, RZ, PT ;  /* 0x000000ff1e00720c */ /* 0x002fe20003f05070 */
[----:B---3--:R-:W-:Y:S02]  /*0d90*/  IMAD.MOV R10, RZ, RZ, -R0 ;  /* 0x000000ffff0a7224 */ /* 0x008fe400078e0a00 */
[----:B------:R-:W-:Y:S01]  /*0da0*/  FMUL R8, R8, UR4 ;  /* 0x0000000408087c20 */ /* 0x000fe20008400000 */
[----:B------:R-:W-:Y:S02]  /*0db0*/  SHF.R.U32.HI R9, RZ, R12, R9 ;  /* 0x0000000cff097219 */ /* 0x000fe40000011609 */
[----:B------:R-:W-:Y:S01]  /*0dc0*/  ISETP.NE.AND.EX P0, PT, R31, RZ, PT, P0 ;  /* 0x000000ff1f00720c */ /* 0x000fe20003f05300 */
[----:B------:R1:W3:Y:S01]  /*0dd0*/  F2I.U32.TRUNC.NTZ R15, R8 ;  /* 0x00000008000f7305 */ /* 0x0002e2000020f000 */
[----:B------:R-:W1:Y:S01]  /*0de0*/  LDC R20, c[0x0][0x148] ;  /* 0x00005200ff147b82 */ /* 0x000e620000000800 */
[----:B--2---:R-:W-:-:S07]  /*0df0*/  IMAD R0, R7, R10, R6 ;  /* 0x0000000a07007224 */ /* 0x004fce00078e0206 */
[----:B------:R-:W2:Y:S01]  /*0e00*/  LDC R26, c[0x0][0x600] ;  /* 0x00018000ff1a7b82 */ /* 0x000ea20000000800 */
[-CC-:B----4-:R-:W-:Y:S02]  /*0e10*/  SHF.R.U64 R32, R22, R24.reuse, R9.reuse ;  /* 0x0000001816207219 */ /* 0x190fe40000001209 */
[----:B------:R-:W-:Y:S01]  /*0e20*/  SHF.R.U32.HI R7, RZ, R24, R9 ;  /* 0x00000018ff077219 */ /* 0x000fe20000011609 */
[----:B------:R-:W-:-:S04]  /*0e30*/  IMAD.MOV.U32 R9, RZ, RZ, 0x1 ;  /* 0x00000001ff097424 */ /* 0x000fc800078e00ff */
[----:B------:R-:W4:Y:S01]  /*0e40*/  LDC R21, c[0x0][0x648] ;  /* 0x00019200ff157b82 */ /* 0x000f220000000800 */
[-C--:B0-----:R-:W-:Y:S02]  /*0e50*/  SHF.L.U32 R6, R11, R28.reuse, RZ ;  /* 0x0000001c0b067219 */ /* 0x081fe400000006ff */
[--C-:B------:R-:W-:Y:S02]  /*0e60*/  SHF.R.U64 R24, R32, R28, R7.reuse ;  /* 0x0000001c20187219 */ /* 0x100fe40000001207 */
[----:B------:R-:W-:Y:S02]  /*0e70*/  LOP3.LUT R13, RZ, R6, RZ, 0x33, !PT ;  /* 0x00000006ff0d7212 */ /* 0x000fe400078e33ff */
[-C--:B------:R-:W-:Y:S01]  /*0e80*/  SHF.R.U32.HI R7, RZ, R28.reuse, R7 ;  /* 0x0000001cff077219 */ /* 0x080fe20000011607 */
[----:B------:R-:W0:Y:S01]  /*0e90*/  LDC R23, c[0x0][0x638] ;  /* 0x00018e00ff177b82 */ /* 0x000e220000000800 */
[----:B------:R-:W-:Y:S01]  /*0ea0*/  SHF.L.U32 R12, R9, R28, RZ ;  /* 0x0000001c090c7219 */ /* 0x000fe200000006ff */
[----:B------:R-:W-:-:S06]  /*0eb0*/  IMAD.MOV.U32 R6, RZ, RZ, R24 ;  /* 0x000000ffff067224 */ /* 0x000fcc00078e0018 */
[----:B------:R-:W0:Y:S01]  /*0ec0*/  LDC R51, c[0x0][0x610] ;  /* 0x00018400ff337b82 */ /* 0x000e220000000800 */
[----:B-1-3--:R-:W-:Y:S05]  /*0ed0*/  @!P0 BRA `(.L_x_7) ;  /* 0x0000000000288947 */ /* 0x00afea0003800000 */
[----:B------:R-:W1:Y:S02]  /*0ee0*/  LDC R11, c[0x0][0x64c] ;  /* 0x00019300ff0b7b82 */ /* 0x000e640000000800 */
[----:B-1----:R-:W-:-:S05]  /*0ef0*/  IADD3 R11, P0, R24, R11, RZ ;  /* 0x0000000b180b7210 */ /* 0x002fca0007f1e0ff */
        /* <DEDUP_REMOVED lines=8> */
.L_x_7:
[----:B----4-:R-:W-:Y:S01]  /*0f80*/  SHF.R.U64 R6, R6, R21, R7 ;  /* 0x0000001506067219 */ /* 0x010fe20000001207 */
[----:B--2---:R-:W-:Y:S01]  /*0f90*/  VIADD R7, R26, 0xffffffff ;  /* 0xffffffff1a077836 */ /* 0x004fe20000000000 */
[----:B------:R-:W-:Y:S01]  /*0fa0*/  LOP3.LUT R13, R32, R13, RZ, 0xc0, !PT ;  /* 0x0000000d200d7212 */ /* 0x000fe200078ec0ff */
[----:B------:R-:W-:Y:S02]  /*0fb0*/  IMAD.MOV R15, RZ, RZ, -R15 ;  /* 0x000000ffff0f7224 */ /* 0x000fe400078e0a0f */
[----:B------:R-:W-:Y:S02]  /*0fc0*/  IMAD.MOV R8, RZ, RZ, -R6 ;  /* 0x000000ffff087224 */ /* 0x000fe400078e0a06 */
[----:B------:R-:W-:Y:S01]  /*0fd0*/  IMAD R13, R12, R6, R13 ;  /* 0x000000060c0d7224 */ /* 0x000fe200078e020d */
[----:B------:R-:W-:Y:S01]  /*0fe0*/  LOP3.LUT R6, R22, R7, RZ, 0xc0, !PT ;  /* 0x0000000716067212 */ /* 0x000fe200078ec0ff */
[----:B------:R-:W-:Y:S02]  /*0ff0*/  @P3 IMAD R0, R20, R15, R5 ;  /* 0x0000000f14003224 */ /* 0x000fe400078e0205 */
[----:B0-----:R-:W-:-:S02]  /*1000*/  IMAD R5, R8, R23, R24 ;  /* 0x0000001708057224 */ /* 0x001fc400078e0218 */
[----:B------:R-:W-:Y:S02]  /*1010*/  IMAD R51, R13, R51, R0 ;  /* 0x000000330d337224 */ /* 0x000fe400078e0200 */
[----:B------:R-:W-:Y:S02]  /*1020*/  IMAD R6, R5, R26, R6 ;  /* 0x0000001a05067224 */ /* 0x000fe400078e0206 */
[----:B------:R-:W-:Y:S02]  /*1030*/  IMAD.MOV.U32 R0, RZ, RZ, 0x1 ;  /* 0x00000001ff007424 */ /* 0x000fe400078e00ff */
[----:B------:R-:W-:Y:S01]  /*1040*/  IMAD.MOV.U32 R19, RZ, RZ, R25 ;  /* 0x000000ffff137224 */ /* 0x000fe200078e0019 */
[----:B------:R-:W-:Y:S02]  /*1050*/  SEL R52, R6, R51, !P3 ;  /* 0x0000003306347207 */ /* 0x000fe40005800000 */
[----:B------:R-:W-:-:S07]  /*1060*/  SEL R51, R51, R6, !P3 ;  /* 0x0000000633337207 */ /* 0x000fce0005800000 */
.L_x_5:
[----:B------:R-:W-:-:S08]  /*1070*/  NOP ;  /* 0x0000000000007918 */ /* 0x000fd00000000000 */
[----:B------:R-:W0:Y:S02]  /*1080*/  USETMAXREG.TRY_ALLOC.CTAPOOL UP0, 0xe8 ;  /* 0x000000e8000079c8 */ /* 0x000e240008000600 */
[----:B0-----:R-:W-:-:S13]  /*1090*/  PLOP3.LUT P0, PT, PT, PT, UP0, 0x80, 0x0 ;  /* 0x000000000000781c */ /* 0x001fda0003f0f008 */
[----:B------:R-:W-:Y:S05]  /*10a0*/  @!P0 BRA `(.L_x_5) ;  /* 0xfffffffc00f08947 */ /* 0x000fea000383ffff */
[----:B------:R-:W-:Y:S01]  /*10b0*/  ULDC.64 UR4, c[0x0][0x598] ;  /* 0x0001660000047ab9 */ /* 0x000fe20000000a00 */
[----:B------:R-:W-:Y:S01]  /*10c0*/  ULDC.64 UR38, c[0x0][0x208] ;  /* 0x0000820000267ab9 */ /* 0x000fe20000000a00 */
[----:B------:R-:W-:-:S04]  /*10d0*/  ISETP.NE.U32.AND P0, PT, RZ, UR4, PT ;  /* 0x00000004ff007c0c */ /* 0x000fc8000bf05070 */
[----:B------:R-:W-:-:S13]  /*10e0*/  ISETP.NE.AND.EX P0, PT, RZ, UR5, PT, P0 ;  /* 0x00000005ff007c0c */ /* 0x000fda000bf05300 */
[----:B------:R-:W-:Y:S05]  /*10f0*/  @!P0 BRA `(.L_x_8) ;  /* 0x00000000001c8947 */ /* 0x000fea0003800000 */
[----:B------:R-:W0:Y:S02]  /*1100*/  LDC.64 R6, c[0x0][0x598] ;  /* 0x00016600ff067b82 */ /* 0x000e240000000a00 */
[----:B0-----:R-:W2:Y:S02]  /*1110*/  LDG.E.64 R6, desc[UR38][R6.64] ;  /* 0x0000002606067981 */ /* 0x001ea4000c1e1b00 */
[----:B--2---:R-:W-:-:S04]  /*1120*/  ISETP.NE.U32.AND P0, PT, R6, RZ, PT ;  /* 0x000000ff0600720c */ /* 0x004fc80003f05070 */
[----:B------:R-:W-:-:S13]  /*1130*/  ISETP.NE.AND.EX P0, PT, R7, RZ, PT, P0 ;  /* 0x000000ff0700720c */ /* 0x000fda0003f05300 */
[----:B------:R-:W-:Y:S05]  /*1140*/  @!P0 BRA `(.L_x_8) ;  /* 0x0000000000088947 */ /* 0x000fea0003800000 */
[----:B------:R0:W5:Y:S01]  /*1150*/  LD.E R40, desc[UR38][R6.64] ;  /* 0x0000002606287980 */ /* 0x000162000c101900 */
[----:B------:R-:W-:Y:S05]  /*1160*/  BRA `(.L_x_9) ;  /* 0x0000000000247947 */ /* 0x000fea0003800000 */
.L_x_8:
[----:B------:R-:W-:Y:S02]  /*1170*/  ULDC.64 UR4, c[0x0][0x588] ;  /* 0x0001620000047ab9 */ /* 0x000fe40000000a00 */
[----:B------:R-:W-:-:S04]  /*1180*/  ISETP.NE.U32.AND P0, PT, RZ, UR4, PT ;  /* 0x00000004ff007c0c */ /* 0x000fc8000bf05070 */
[----:B------:R-:W-:-:S13]  /*1190*/  ISETP.NE.AND.EX P0, PT, RZ, UR5, PT, P0 ;  /* 0x00000005ff007c0c */ /* 0x000fda000bf05300 */
[----:B------:R-:W-:Y:S05]  /*11a0*/  @!P0 BRA `(.L_x_10) ;  /* 0x00000000000c8947 */ /* 0x000fea0003800000 */
[----:B------:R-:W0:Y:S02]  /*11b0*/  LDC.64 R40, c[0x0][0x588] ;  /* 0x00016200ff287b82 */ /* 0x000e240000000a00 */
[----:B0-----:R1:W5:Y:S01]  /*11c0*/  LDG.E R40, desc[UR38][R40.64] ;  /* 0x0000002628287981 */ /* 0x001362000c1e1900 */
[----:B------:R-:W-:Y:S05]  /*11d0*/  BRA `(.L_x_9) ;  /* 0x0000000000087947 */ /* 0x000fea0003800000 */
.L_x_10:
[----:B------:R-:W-:Y:S02]  /*11e0*/  ULDC UR4, c[0x0][0x580] ;  /* 0x0001600000047ab9 */ /* 0x000fe40000000800 */
[----:B------:R-:W-:-:S07]  /*11f0*/  IMAD.U32 R40, RZ, RZ, UR4 ;  /* 0x00000004ff287e24 */ /* 0x000fce000f8e00ff */
.L_x_9:
[----:B------:R-:W-:Y:S02]  /*1200*/  ULDC.64 UR4, c[0x0][0x5a0] ;  /* 0x0001680000047ab9 */ /* 0x000fe40000000a00 */
[----:B------:R-:W-:-:S04]  /*1210*/  ISETP.NE.U32.AND P0, PT, RZ, UR4, PT ;  /* 0x00000004ff007c0c */ /* 0x000fc8000bf05070 */
[----:B------:R-:W-:-:S13]  /*1220*/  ISETP.NE.AND.EX P0, PT, RZ, UR5, PT, P0 ;  /* 0x00000005ff007c0c */ /* 0x000fda000bf05300 */
[----:B------:R-:W-:Y:S05]  /*1230*/  @!P0 BRA `(.L_x_11) ;  /* 0x00000000001c8947 */ /* 0x000fea0003800000 */
[----:B0-----:R-:W0:Y:S02]  /*1240*/  LDC.64 R6, c[0x0][0x5a0] ;  /* 0x00016800ff067b82 */ /* 0x001e240000000a00 */
[----:B0-----:R-:W2:Y:S02]  /*1250*/  LDG.E.64 R6, desc[UR38][R6.64] ;  /* 0x0000002606067981 */ /* 0x001ea4000c1e1b00 */
[----:B--2---:R-:W-:-:S04]  /*1260*/  ISETP.NE.U32.AND P0, PT, R6, RZ, PT ;  /* 0x000000ff0600720c */ /* 0x004fc80003f05070 */
[----:B------:R-:W-:-:S13]  /*1270*/  ISETP.NE.AND.EX P0, PT, R7, RZ, PT, P0 ;  /* 0x000000ff0700720c */ /* 0x000fda0003f05300 */
[----:B------:R-:W-:Y:S05]  /*1280*/  @!P0 BRA `(.L_x_11) ;  /* 0x0000000000088947 */ /* 0x000fea0003800000 */
[----:B-1----:R0:W5:Y:S01]  /*1290*/  LD.E R41, desc[UR38][R6.64] ;  /* 0x0000002606297980 */ /* 0x002162000c101900 */
[----:B------:R-:W-:Y:S05]  /*12a0*/  BRA `(.L_x_12) ;  /* 0x0000000000247947 */ /* 0x000fea0003800000 */
.L_x_11:
[----:B------:R-:W-:Y:S02]  /*12b0*/  ULDC.64 UR4, c[0x0][0x590] ;  /* 0x0001640000047ab9 */ /* 0x000fe40000000a00 */
[----:B------:R-:W-:-:S04]  /*12c0*/  ISETP.NE.U32.AND P0, PT, RZ, UR4, PT ;  /* 0x00000004ff007c0c */ /* 0x000fc8000bf05070 */
[----:B------:R-:W-:-:S13]  /*12d0*/  ISETP.NE.AND.EX P0, PT, RZ, UR5, PT, P0 ;  /* 0x00000005ff007c0c */ /* 0x000fda000bf05300 */
[----:B------:R-:W-:Y:S05]  /*12e0*/  @!P0 BRA `(.L_x_13) ;  /* 0x00000000000c8947 */ /* 0x000fea0003800000 */
[----:B0-----:R-:W1:Y:S02]  /*12f0*/  LDC.64 R6, c[0x0][0x590] ;  /* 0x00016400ff067b82 */ /* 0x001e640000000a00 */
[----:B-1----:R1:W5:Y:S01]  /*1300*/  LDG.E R41, desc[UR38][R6.64] ;  /* 0x0000002606297981 */ /* 0x002362000c1e1900 */
[----:B------:R-:W-:Y:S05]  /*1310*/  BRA `(.L_x_12) ;  /* 0x0000000000087947 */ /* 0x000fea0003800000 */
.L_x_13:
[----:B------:R-:W-:Y:S02]  /*1320*/  ULDC UR4, c[0x0][0x584] ;  /* 0x0001610000047ab9 */ /* 0x000fe40000000800 */
[----:B-1----:R-:W-:-:S07]  /*1330*/  IMAD.U32 R41, RZ, RZ, UR4 ;  /* 0x00000004ff297e24 */ /* 0x002fce000f8e00ff */
.L_x_12:
[----:B------:R-:W-:-:S13]  /*1340*/  LOP3.LUT P0, RZ, R0, 0xff, RZ, 0xc0, !PT ;  /* 0x000000ff00ff7812 */ /* 0x000fda000780c0ff */
[----:B------:R-:W-:Y:S05]  /*1350*/  @!P0 EXIT ;  /* 0x000000000000894d */ /* 0x000fea0003800000 */
[----:B------:R-:W2:Y:S01]  /*1360*/  LDC R45, c[0x0][0x658] ;  /* 0x00019600ff2d7b82 */ /* 0x000ea20000000800 */
[----:B------:R-:W-:Y:S01]  /*1370*/  ULDC.64 UR6, c[0x0][0x288] ;  /* 0x0000a20000067ab9 */ /* 0x000fe20000000a00 */
[----:B------:R-:W-:Y:S01]  /*1380*/  LOP3.LUT R14, R14, 0x1, RZ, 0xc0, !PT ;  /* 0x000000010e0e7812 */ /* 0x000fe200078ec0ff */
[----:B------:R-:W-:Y:S01]  /*1390*/  UIADD3 UR4, UR7, 0xf, URZ ;  /* 0x0000000f07047890 */ /* 0x000fe2000fffe03f */
[----:B------:R-:W-:Y:S01]  /*13a0*/  SHF.R.U32.HI R0, RZ, 0x2, R3 ;  /* 0x00000002ff007819 */ /* 0x000fe20000011603 */
[----:B------:R-:W-:Y:S01]  /*13b0*/  IMAD.U32 R5, RZ, RZ, UR6 ;  /* 0x00000006ff057e24 */ /* 0x000fe2000f8e00ff */
[----:B------:R-:W-:Y:S01]  /*13c0*/  SHF.R.U32.HI R4, RZ, 0x1, R4 ;  /* 0x00000001ff047819 */ /* 0x000fe20000011604 */
[----:B------:R-:W-:Y:S01]  /*13d0*/  USHF.R.S32.HI UR5, URZ, 0x1f, UR4 ;  /* 0x0000001f3f057899 */ /* 0x000fe20008011404 */
[----:B01----:R-:W0:Y:S01]  /*13e0*/  LDC.64 R6, c[0x0][0x5c8] ;  /* 0x00017200ff067b82 */ /* 0x003e220000000a00 */
[----:B------:R-:W-:Y:S01]  /*13f0*/  LOP3.LUT R42, R3, 0x3, RZ, 0xc0, !PT ;  /* 0x00000003032a7812 */ /* 0x000fe200078ec0ff */
[----:B------:R-:W-:Y:S01]  /*1400*/  IMAD.SHL.U32 R9, R14, 0x40, RZ ;  /* 0x000000400e097824 */ /* 0x000fe200078e00ff */
[----:B------:R-:W-:Y:S01]  /*1410*/  LOP3.LUT R0, R0, 0x7, RZ, 0xc0, !PT ;  /* 0x0000000700007812 */ /* 0x000fe200078ec0ff */
[----:B------:R-:W-:Y:S01]  /*1420*/  ULEA.HI UR5, UR5, UR4, URZ, 0x4 ;  /* 0x0000000405057291 */ /* 0x000fe2000f8f203f */
[----:B------:R-:W-:Y:S01]  /*1430*/  LOP3.LUT R23, R4, 0x30, RZ, 0xc0, !PT ;  /* 0x0000003004177812 */ /* 0x000fe200078ec0ff */
[----:B------:R-:W-:Y:S01]  /*1440*/  IMAD R42, R42, -0x2, R5 ;  /* 0xfffffffe2a2a7824 */ /* 0x000fe200078e0205 */
[--C-:B------:R-:W-:Y:S01]  /*1450*/  LOP3.LUT R22, R9, 0x40, R0.reuse, 0xe2, !PT ;  /* 0x0000004009167812 */ /* 0x100fe200078ee200 */
[----:B------:R-:W1:Y:S01]  /*1460*/  LDC R48, c[0x0][0x600] ;  /* 0x00018000ff307b82 */ /* 0x000e620000000800 */
[----:B------:R-:W-:Y:S01]  /*1470*/  IADD3 R5, RZ, -R23, -R0 ;  /* 0x80000017ff057210 */ /* 0x000fe20007ffe800 */
[----:B------:R-:W-:Y:S01]  /*1480*/  IMAD.MOV.U32 R0, RZ, RZ, -0x1 ;  /* 0xffffffffff007424 */ /* 0x000fe200078e00ff */
[----:B------:R-:W-:Y:S01]  /*1490*/  USHF.R.S32.HI UR43, URZ, 0x4, UR5 ;  /* 0x000000043f2b7899 */ /* 0x000fe20008011405 */
[----:B------:R-:W-:Y:S01]  /*14a0*/  IMAD.MOV.U32 R4, RZ, RZ, 0x1 ;  /* 0x00000001ff047424 */ /* 0x000fe200078e00ff */
[C---:B------:R-:W-:Y:S01]  /*14b0*/  LOP3.LUT R49, R3.reuse, 0x80, RZ, 0xc0, !PT ;  /* 0x0000008003317812 */ /* 0x040fe200078ec0ff */
[----:B------:R-:W-:Y:S01]  /*14c0*/  IMAD R5, R14, -0x40, R5 ;  /* 0xffffffc00e057824 */ /* 0x000fe200078e0205 */
[----:B------:R-:W-:Y:S01]  /*14d0*/  UISETP.LT.AND UP0, UPT, UR43, 0x1, UPT ;  /* 0x000000012b00788c */ /* 0x000fe2000bf01270 */
[----:B--2---:R-:W-:Y:S01]  /*14e0*/  SHF.L.U32 R0, R0, R45, RZ ;  /* 0x0000002d00007219 */ /* 0x004fe200000006ff */
[----:B------:R-:W-:Y:S01]  /*14f0*/  ULDC UR4, c[0x0][0x284] ;  /* 0x0000a10000047ab9 */ /* 0x000fe20000000800 */
[----:B------:R-:W-:Y:S01]  /*1500*/  LOP3.LUT R22, R22, R23, RZ, 0xfc, !PT ;  /* 0x0000001716167212 */ /* 0x000fe200078efcff */
[----:B------:R-:W-:Y:S01]  /*1510*/  USEL UR44, UR43, 0x1, UP0 ;  /* 0x000000012b2c7887 */ /* 0x000fe20008000000 */
[----:B------:R-:W-:Y:S01]  /*1520*/  SHF.L.U32 R45, R4, R45, RZ ;  /* 0x0000002d042d7219 */ /* 0x000fe200000006ff */
[----:B------:R-:W-:Y:S01]  /*1530*/  IMAD.SHL.U32 R46, R3, 0x2, RZ ;  /* 0x00000002032e7824 */ /* 0x000fe200078e00ff */
[----:B------:R-:W-:Y:S01]  /*1540*/  LOP3.LUT R66, R18, 0x1, RZ, 0xfc, !PT ;  /* 0x0000000112427812 */ /* 0x000fe200078efcff */
[----:B------:R-:W-:Y:S01]  /*1550*/  VIADD R50, R5, UR4 ;  /* 0x0000000405327c36 */ /* 0x000fe20008000000 */
[C---:B0-----:R-:W-:Y:S01]  /*1560*/  SHF.L.U64.HI R44, R6.reuse, 0x3, R7 ;  /* 0x00000003062c7819 */ /* 0x041fe20000010207 */
[----:B------:R-:W-:Y:S01]  /*1570*/  IMAD.SHL.U32 R43, R6, 0x8, RZ ;  /* 0x00000008062b7824 */ /* 0x000fe200078e00ff */
[----:B------:R-:W-:Y:S01]  /*1580*/  SHF.R.U32.HI R49, RZ, 0x7, R49 ;  /* 0x00000007ff317819 */ /* 0x000fe20000011631 */
[----:B------:R-:W-:Y:S01]  /*1590*/  IMAD.MOV.U32 R23, RZ, RZ, RZ ;  /* 0x000000ffff177224 */ /* 0x000fe200078e00ff */
[----:B------:R-:W-:Y:S01]  /*15a0*/  LOP3.LUT R47, RZ, R0, RZ, 0x33, !PT ;  /* 0x00000000ff2f7212 */ /* 0x000fe200078e33ff */
[----:B------:R-:W-:Y:S01]  /*15b0*/  UIADD3 UR44, UR43, -UR44, URZ ;  /* 0x8000002c2b2c7290 */ /* 0x000fe2000fffe03f */
[----:B------:R-:W-:Y:S01]  /*15c0*/  UMOV UR40, URZ ;  /* 0x0000003f00287c82 */ /* 0x000fe20008000000 */
[----:B-1----:R-:W-:Y:S01]  /*15d0*/  VIADD R48, R48, 0xffffffff ;  /* 0xffffffff30307836 */ /* 0x002fe20000000000 */
[----:B------:R-:W-:-:S09]  /*15e0*/  UMOV UR41, URZ ;  /* 0x0000003f00297c82 */ /* 0x000fd20008000000 */
.L_x_61:
[----:B0-----:R-:W0:Y:S01]  /*15f0*/  SHFL.IDX PT, R0, R49, RZ, 0x1f ;  /* 0x00001fff31007589 */ /* 0x001e2200000e0000 */
[----:B-1----:R-:W1:Y:S01]  /*1600*/  S2UR UR7, SR_CgaCtaId ;  /* 0x00000000000779c3 */ /* 0x002e620000008800 */
[----:B------:R-:W-:Y:S01]  /*1610*/  UMOV UR6, 0x400 ;  /* 0x0000040000067882 */ /* 0x000fe20000000000 */
[----:B0-----:R-:W-:Y:S01]  /*1620*/  R2UR UR4, R0 ;  /* 0x00000000000472ca */ /* 0x001fe200000e0000 */
[----:B-1----:R-:W-:-:S12]  /*1630*/  ULEA UR46, UR7, UR6, 0x18 ;  /* 0x00000006072e7291 */ /* 0x002fd8000f8ec03f */
[----:B------:R-:W-:-:S04]  /*1640*/  ULEA.HI UR5, UR4, UR4, URZ, 0x1 ;  /* 0x0000000404057291 */ /* 0x000fc8000f8f083f */
[----:B------:R-:W-:-:S04]  /*1650*/  ULOP3.LUT UR5, UR5, 0x1ffffe, URZ, 0xc0, !UPT ;  /* 0x001ffffe05057892 */ /* 0x000fc8000f8ec03f */
[----:B------:R-:W-:-:S03]  /*1660*/  UIADD3 UR5, UR4, -UR5, URZ ;  /* 0x8000000504057290 */ /* 0x000fc6000fffe03f */
[----:B------:R-:W-:Y:S01]  /*1670*/  ULDC UR4, c[0x0][0x28c] ;  /* 0x0000a30000047ab9 */ /* 0x000fe20000000800 */
[----:B------:R-:W-:Y:S01]  /*1680*/  ULEA UR5, UR5, UR46, 0xb ;  /* 0x0000002e05057291 */ /* 0x000fe2000f8e583f */
[----:B------:R-:W-:-:S03]  /*1690*/  ISETP.LT.AND P0, PT, RZ, UR4, PT ;  /* 0x00000004ff007c0c */ /* 0x000fc6000bf01270 */
[----:B------:R-:W-:-:S04]  /*16a0*/  UIADD3 UR5, UR5, 0x300, URZ ;  /* 0x0000030005057890 */ /* 0x000fc8000fffe03f */
[----:B------:R-:W-:-:S04]  /*16b0*/  USHF.R.U32.HI UR5, URZ, 0x4, UR5 ;  /* 0x000000043f057899 */ /* 0x000fc80008011605 */
[----:B------:R-:W-:-:S04]  /*16c0*/  ULOP3.LUT UR5, UR5, 0x3fff, URZ, 0xc0, !UPT ;  /* 0x00003fff05057892 */ /* 0x000fc8000f8ec03f */
[----:B------:R-:W-:Y:S01]  /*16d0*/  ULOP3.LUT UR45, UR5, 0x10000, URZ, 0xfc, !UPT ;  /* 0x00010000052d7892 */ /* 0x000fe2000f8efc3f */
[----:B--234-:R-:W-:Y:S11]  /*16e0*/  @P0 BRA `(.L_x_14) ;  /* 0x0000000000400947 */ /* 0x01cff60003800000 */
[----:B------:R-:W-:Y:S01]  /*16f0*/  MOV R0, 0x0 ;  /* 0x0000000000007802 */ /* 0x000fe20000000f00 */
[----:B------:R-:W-:Y:S01]  /*1700*/  ULDC.64 UR4, c[0x4][0x68] ;  /* 0x01001a0000047ab9 */ /* 0x000fe20000000a00 */
[----:B------:R-:W-:Y:S01]  /*1710*/  ULDC.64 UR6, c[0x4][0x8] ;  /* 0x0100020000067ab9 */ /* 0x000fe20000000a00 */
[----:B------:R-:W-:Y:S01]  /*1720*/  IMAD.U32 R4, RZ, RZ, UR4 ;  /* 0x00000004ff047e24 */ /* 0x000fe2000f8e00ff */
[----:B------:R0:W1:Y:S01]  /*1730*/  LDC.64 R14, c[0x4][R0] ;  /* 0x01000000000e7b82 */ /* 0x0000620000000a00 */
[----:B------:R-:W-:Y:S01]  /*1740*/  IMAD.U32 R5, RZ, RZ, UR5 ;  /* 0x00000005ff057e24 */ /* 0x000fe2000f8e00ff */
[----:B------:R-:W-:Y:S01]  /*1750*/  ULDC.64 UR4, c[0x4][0x70] ;  /* 0x01001c0000047ab9 */ /* 0x000fe20000000a00 */
[----:B------:R-:W-:Y:S02]  /*1760*/  IMAD.U32 R10, RZ, RZ, UR6 ;  /* 0x00000006ff0a7e24 */ /* 0x000fe4000f8e00ff */
[----:B------:R-:W-:Y:S02]  /*1770*/  IMAD.U32 R6, RZ, RZ, UR4 ;  /* 0x00000004ff067e24 */ /* 0x000fe4000f8e00ff */
[----:B------:R-:W-:-:S02]  /*1780*/  IMAD.U32 R7, RZ, RZ, UR5 ;  /* 0x00000005ff077e24 */ /* 0x000fc4000f8e00ff */
[----:B------:R-:W-:Y:S02]  /*1790*/  IMAD.U32 R11, RZ, RZ, UR7 ;  /* 0x00000007ff0b7e24 */ /* 0x000fe4000f8e00ff */
[----:B------:R-:W-:Y:S02]  /*17a0*/  IMAD.MOV.U32 R8, RZ, RZ, 0x1e1 ;  /* 0x000001e1ff087424 */ /* 0x000fe400078e00ff */
[----:B------:R-:W-:Y:S02]  /*17b0*/  IMAD.MOV.U32 R12, RZ, RZ, 0x1 ;  /* 0x00000001ff0c7424 */ /* 0x000fe400078e00ff */
[----:B0-----:R-:W-:-:S07]  /*17c0*/  IMAD.MOV.U32 R13, RZ, RZ, RZ ;  /* 0x000000ffff0d7224 */ /* 0x001fce00078e00ff */
[----:B------:R-:W-:-:S07]  /*17d0*/  LEPC R20, `(.L_x_14) ;  /* 0x000000001014794e */ /* 0x000fce0000000000 */
[----:B-1---5:R-:W-:Y:S05]  /*17e0*/  CALL.ABS.NOINC R14 ;  /* 0x000000000e007343 */ /* 0x022fea0003c00000 */
.L_x_14:
[----:B------:R-:W-:-:S13]  /*17f0*/  ISETP.NE.AND P0, PT, R66, 0x3, PT ;  /* 0x000000034200780c */ /* 0x000fda0003f05270 */
[----:B------:R-:W-:Y:S05]  /*1800*/  @!P0 BRA `(.L_x_15) ;  /* 0x0000000000048947 */ /* 0x000fea0003800000 */
[----:B------:R-:W-:Y:S01]  /*1810*/  BPT.TRAP 0x1 ;  /* 0x000000040000795c */ /* 0x000fe20000300000 */
.L_x_15:
[----:B------:R-:W-:Y:S02]  /*1820*/  IMAD.U32 R3, RZ, RZ, UR41 ;  /* 0x00000029ff037e24 */ /* 0x000fe4000f8e00ff */
[----:B------:R-:W-:-:S03]  /*1830*/  IMAD.U32 R0, RZ, RZ, UR40 ;  /* 0x00000028ff007e24 */ /* 0x000fc6000f8e00ff */
[----:B------:R-:W-:Y:S02]  /*1840*/  LEA R3, R3, UR46, 0x3 ;  /* 0x0000002e03037c11 */ /* 0x000fe4000f8e18ff */
[----:B------:R-:W-:-:S04]  /*1850*/  SHF.L.U32 R0, R0, 0x1f, RZ ;  /* 0x0000001f00007819 */ /* 0x000fc800000006ff */
[----:B------:R0:W1:Y:S01]  /*1860*/  SYNCS.PHASECHK.TRANS64.TRYWAIT P1, [R3+URZ], R0 ;  /* 0x00000000030075a7 */ /* 0x000062000802017f */
[----:B------:R-:W-:Y:S05]  /*1870*/  @!P0 BRA `(.L_x_16) ;  /* 0x0000000000048947 */ /* 0x000fea0003800000 */
[----:B------:R-:W-:Y:S01]  /*1880*/  BPT.TRAP 0x1 ;  /* 0x000000040000795c */ /* 0x000fe20000300000 */
.L_x_16:
[----:B------:R-:W-:-:S05]  /*1890*/  IMAD.U32 R4, RZ, RZ, UR44 ;  /* 0x0000002cff047e24 */ /* 0x000fca000f8e00ff */
[----:B------:R-:W-:Y:S01]  /*18a0*/  ISETP.GE.AND P2, PT, R4, 0x1, PT ;  /* 0x000000010400780c */ /* 0x000fe20003f46270 */
[----:B-1----:R-:W-:-:S12]  /*18b0*/  @P1 BRA `(.L_x_17) ;  /* 0x0000000000081947 */ /* 0x002fd80003800000 */
[----:B------:R-:W1:Y:S02]  /*18c0*/  SYNCS.PHASECHK.TRANS64.TRYWAIT P1, [R3+URZ], R0 ;  /* 0x00000000030075a7 */ /* 0x000e64000802017f */
[----:B-1----:R-:W-:Y:S05]  /*18d0*/  @!P1 BRA `(.L_x_18) ;  /* 0x0000004800849947 */ /* 0x002fea0003800000 */
.L_x_17:
[----:B------:R-:W-:Y:S05]  /*18e0*/  WARPSYNC.ALL ;  /* 0x0000000000007948 */ /* 0x000fea0003800000 */
[----:B------:R-:W-:Y:S01]  /*18f0*/  UIADD3 UR4, UR46, 0x33300, URZ ;  /* 0x000333002e047890 */ /* 0x000fe2000fffe03f */
[----:B------:R-:W-:Y:S01]  /*1900*/  WARPGROUP.ARRIVE ;  /* 0x00000000000079c5 */ /* 0x000fe20000000000 */
[----:B------:R-:W-:Y:S01]  /*1910*/  UMOV UR5, 0xc0000010 ;  /* 0xc000001000057882 */ /* 0x000fe20000000000 */
[----:B------:R-:W-:Y:S01]  /*1920*/  UMOV UR7, 0xc0000010 ;  /* 0xc000001000077882 */ /* 0x000fe20000000000 */
[----:B------:R-:W-:-:S04]  /*1930*/  USHF.R.U32.HI UR4, URZ, 0x4, UR4 ;  /* 0x000000043f047899 */ /* 0x000fc80008011604 */
[----:B------:R-:W-:-:S04]  /*1940*/  ULOP3.LUT UR4, UR4, 0x3fff, URZ, 0xc0, !UPT ;  /* 0x00003fff04047892 */ /* 0x000fc8000f8ec03f */
[----:B------:R-:W-:Y:S02]  /*1950*/  ULOP3.LUT UR11, UR4, 0x10000, URZ, 0xfc, !UPT ;  /* 0x00010000040b7892 */ /* 0x000fe4000f8efc3f */
[----:B------:R-:W-:Y:S02]  /*1960*/  UIMAD UR4, UR41, 0x180, UR45 ;  /* 0x00000180290478a4 */ /* 0x000fe4000f8e022d */
[----:B------:R-:W-:Y:S02]  /*1970*/  ULEA UR6, UR41, UR11, 0x5 ;  /* 0x0000000b29067291 */ /* 0x000fe4000f8e283f */
[----:B------:R-:W-:-:S07]  /*1980*/  UIADD3 UR8, UR4, 0x100, URZ ;  /* 0x0000010004087890 */ /* 0x000fce000fffe03f */
[----:B------:R-:W-:Y:S01]  /*1990*/  HGMMA.64x16x16.F32 R32, gdesc[UR4], RZ, !UPT, gsb0 ;  /* 0x00200000042079f0 */ /* 0x000fe2000c0008ff */
[----:B------:R-:W-:Y:S01]  /*19a0*/  UMOV UR4, UR8 ;  /* 0x0000000800047c82 */ /* 0x000fe20008000000 */
[----:B------:R-:W-:Y:S01]  /*19b0*/  UMOV UR5, 0xc0000010 ;  /* 0xc000001000057882 */ /* 0x000fe20000000000 */
[----:B------:R-:W-:Y:S02]  /*19c0*/  WARPGROUP.DEPBAR.LE gsb0, 0x0 ;  /* 0x00008000000079c5 */ /* 0x000fe40000010000 */
[----:B------:R-:W-:-:S06]  /*19d0*/  WARPGROUP.ARRIVE ;  /* 0x00000000000079c5 */ /* 0x000fcc0000000000 */
[----:B------:R-:W-:Y:S03]  /*19e0*/  HGMMA.64x16x16.F32 R24, gdesc[UR4], RZ, !UPT, gsb0 ;  /* 0x00200000041879f0 */ /* 0x000fe6000c0008ff */
[----:B------:R-:W-:Y:S02]  /*19f0*/  WARPGROUP.DEPBAR.LE gsb0, 0x0 ;  /* 0x00008000000079c5 */ /* 0x000fe40000010000 */
[----:B------:R-:W-:Y:S05]  /*1a00*/  @!P2 BRA `(.L_x_19) ;  /* 0x0000000000d8a947 */ /* 0x000fea0003800000 */
[----:B------:R-:W-:Y:S01]  /*1a10*/  UIADD3 UR4, UR41, 0x1, URZ ;  /* 0x0000000129047890 */ /* 0x000fe2000fffe03f */
[----:B01----:R-:W-:Y:S01]  /*1a20*/  IMAD.U32 R0, RZ, RZ, UR44 ;  /* 0x0000002cff007e24 */ /* 0x003fe2000f8e00ff */
[----:B------:R-:W-:Y:S02]  /*1a30*/  UMOV UR9, UR41 ;  /* 0x0000002900097c82 */ /* 0x000fe40008000000 */
[----:B------:R-:W-:-:S04]  /*1a40*/  UISETP.NE.AND UP0, UPT, UR4, 0x22, UPT ;  /* 0x000000220400788c */ /* 0x000fc8000bf05270 */
[----:B------:R-:W-:Y:S02]  /*1a50*/  USEL UR5, URZ, 0x1, UP0 ;  /* 0x000000013f057887 */ /* 0x000fe40008000000 */
[----:B------:R-:W-:Y:S02]  /*1a60*/  USEL UR8, UR4, URZ, UP0 ;  /* 0x0000003f04087287 */ /* 0x000fe40008000000 */
[----:B------:R-:W-:-:S06]  /*1a70*/  ULOP3.LUT UR5, UR40, UR5, URZ, 0x3c, !UPT ;  /* 0x0000000528057292 */ /* 0x000fcc000f8e3c3f */
[----:B------:R-:W-:-:S07]  /*1a80*/  IMAD.U32 R5, RZ, RZ, UR5 ;  /* 0x00000005ff057e24 */ /* 0x000fce000f8e00ff */
.L_x_26:
[----:B01----:R-:W-:Y:S05]  /*1a90*/  @!P0 BRA `(.L_x_20) ;  /* 0x0000000000048947 */ /* 0x003fea0003800000 */
[----:B------:R-:W-:Y:S01]  /*1aa0*/  BPT.TRAP 0x1 ;  /* 0x000000040000795c */ /* 0x000fe20000300000 */
.L_x_20:
[----:B------:R-:W0:Y:S01]  /*1ab0*/  S2UR UR5, SR_CgaCtaId ;  /* 0x00000000000579c3 */ /* 0x000e220000008800 */
[----:B------:R-:W-:Y:S01]  /*1ac0*/  UMOV UR4, 0x400 ;  /* 0x0000040000047882 */ /* 0x000fe20000000000 */
[----:B------:R-:W-:Y:S01]  /*1ad0*/  SHF.L.U32 R3, R5, 0x1f, RZ ;  /* 0x0000001f05037819 */ /* 0x000fe200000006ff */
[----:B0-----:R-:W-:-:S04]  /*1ae0*/  ULEA UR12, UR5, UR4, 0x18 ;  /* 0x00000004050c7291 */ /* 0x001fc8000f8ec03f */
[----:B------:R-:W-:-:S09]  /*1af0*/  ULEA UR4, UR8, UR12, 0x3 ;  /* 0x0000000c08047291 */ /* 0x000fd2000f8e183f */
[----:B------:R0:W1:Y:S01]  /*1b00*/  SYNCS.PHASECHK.TRANS64.TRYWAIT P1, [UR4], R3 ;  /* 0x00000003ff0075a7 */ /* 0x0000620008020144 */
[----:B------:R-:W-:Y:S05]  /*1b10*/  @!P0 BRA `(.L_x_21) ;  /* 0x0000000000048947 */ /* 0x000fea0003800000 */
[----:B------:R-:W-:Y:S01]  /*1b20*/  BPT.TRAP 0x1 ;  /* 0x000000040000795c */ /* 0x000fe20000300000 */
.L_x_21:
[----:B-1----:R-:W-:Y:S05]  /*1b30*/  @P1 BRA `(.L_x_22) ;  /* 0x0000000000081947 */ /* 0x002fea0003800000 */
[----:B------:R-:W1:Y:S02]  /*1b40*/  SYNCS.PHASECHK.TRANS64.TRYWAIT P1, [UR4], R3 ;  /* 0x00000003ff0075a7 */ /* 0x000e640008020144 */
[----:B-1----:R-:W-:Y:S05]  /*1b50*/  @!P1 BRA `(.L_x_23) ;  /* 0x0000004400f89947 */ /* 0x002fea0003800000 */
.L_x_22:
[----:B------:R-:W-:Y:S01]  /*1b60*/  ULEA UR6, UR8, UR11, 0x5 ;  /* 0x0000000b08067291 */ /* 0x000fe2000f8e283f */
[----:B------:R-:W-:Y:S01]  /*1b70*/  WARPGROUP.ARRIVE ;  /* 0x00000000000079c5 */ /* 0x000fe20000000000 */
[----:B------:R-:W-:Y:S01]  /*1b80*/  UIMAD UR4, UR8, 0x180, UR45 ;  /* 0x00000180080478a4 */ /* 0x000fe2000f8e022d */
[----:B------:R-:W-:Y:S01]  /*1b90*/  UMOV UR7, 0xc0000010 ;  /* 0xc000001000077882 */ /* 0x000fe20000000000 */
[----:B------:R-:W-:Y:S02]  /*1ba0*/  UMOV UR5, 0xc0000010 ;  /* 0xc000001000057882 */ /* 0x000fe40000000000 */
[----:B------:R-:W-:-:S05]  /*1bb0*/  UIADD3 UR10, UR4, 0x100, URZ ;  /* 0x00000100040a7890 */ /* 0x000fca000fffe03f */
[----:B------:R-:W-:Y:S01]  /*1bc0*/  HGMMA.64x16x16.F32 R32, gdesc[UR4], R32, gsb0 ;  /* 0x00200000042079f0 */ /* 0x000fe20008000820 */
[----:B------:R-:W-:Y:S01]  /*1bd0*/  UMOV UR5, 0xc0000010 ;  /* 0xc000001000057882 */ /* 0x000fe20000000000 */
[----:B------:R-:W-:Y:S01]  /*1be0*/  UMOV UR4, UR10 ;  /* 0x0000000a00047c82 */ /* 0x000fe20008000000 */
[----:B------:R-:W-:Y:S02]  /*1bf0*/  WARPGROUP.DEPBAR.LE gsb0, 0x0 ;  /* 0x00008000000079c5 */ /* 0x000fe40000010000 */
[----:B------:R-:W-:-:S06]  /*1c00*/  WARPGROUP.ARRIVE ;  /* 0x00000000000079c5 */ /* 0x000fcc0000000000 */
[----:B------:R-:W-:Y:S03]  /*1c10*/  HGMMA.64x16x16.F32 R24, gdesc[UR4], R24, gsb0 ;  /* 0x00200000041879f0 */ /* 0x000fe60008000818 */
[----:B------:R-:W-:Y:S02]  /*1c20*/  WARPGROUP.DEPBAR.LE gsb0, 0x0 ;  /* 0x00008000000079c5 */ /* 0x000fe40000010000 */
[----:B------:R-:W-:Y:S05]  /*1c30*/  @!P0 BRA `(.L_x_24) ;  /* 0x0000000000048947 */ /* 0x000fea0003800000 */
[----:B------:R-:W-:Y:S01]  /*1c40*/  BPT.TRAP 0x1 ;  /* 0x000000040000795c */ /* 0x000fe20000300000 */
.L_x_24:
[----:B------:R-:W-:Y:S01]  /*1c50*/  ULEA UR4, UR9, UR12, 0x3 ;  /* 0x0000000c09047291 */ /* 0x000fe2000f8e183f */
[----:B------:R-:W-:-:S03]  /*1c60*/  ISETP.GT.U32.AND P1, PT, R18, 0x1, PT ;  /* 0x000000011200780c */ /* 0x000fc60003f24070 */
[----:B------:R-:W-:-:S04]  /*1c70*/  UIADD3 UR4, UR4, 0x110, URZ ;  /* 0x0000011004047890 */ /* 0x000fc8000fffe03f */
[----:B------:R-:W-:-:S09]  /*1c80*/  UPRMT UR4, URZ, 0x654, UR4 ;  /* 0x000006543f047896 */ /* 0x000fd20008000004 */
[----:B------:R-:W-:Y:S01]  /*1c90*/  SYNCS.ARRIVE.TRANS64.RED.A1T0 RZ, [UR4], RZ ;  /* 0x000000ffffff79a7 */ /* 0x000fe20008100404 */
[----:B------:R-:W-:Y:S05]  /*1ca0*/  @P1 BRA `(.L_x_25) ;  /* 0x0000000000041947 */ /* 0x000fea0003800000 */
[----:B------:R-:W-:Y:S01]  /*1cb0*/  BPT.TRAP 0x1 ;  /* 0x000000040000795c */ /* 0x000fe20000300000 */
.L_x_25:
[----:B------:R-:W-:Y:S01]  /*1cc0*/  UIADD3 UR8, UR8, 0x1, URZ ;  /* 0x0000000108087890 */ /* 0x000fe2000fffe03f */
[C---:B------:R-:W-:Y:S01]  /*1cd0*/  ISETP.GT.AND P1, PT, R0.reuse, 0x1, PT ;  /* 0x000000010000780c */ /* 0x040fe20003f24270 */
[----:B------:R-:W-:Y:S01]  /*1ce0*/  UIADD3 UR9, UR9, 0x1, URZ ;  /* 0x0000000109097890 */ /* 0x000fe2000fffe03f */
[----:B------:R-:W-:Y:S01]  /*1cf0*/  VIADD R0, R0, 0xffffffff ;  /* 0xffffffff00007836 */ /* 0x000fe20000000000 */
[----:B------:R-:W-:Y:S02]  /*1d00*/  UISETP.NE.AND UP0, UPT, UR8, 0x22, UPT ;  /* 0x000000220800788c */ /* 0x000fe4000bf05270 */
[----:B------:R-:W-:Y:S02]  /*1d10*/  UISETP.NE.AND UP1, UPT, UR9, 0x22, UPT ;  /* 0x000000220900788c */ /* 0x000fe4000bf25270 */
[----:B------:R-:W-:Y:S02]  /*1d20*/  USEL UR4, URZ, 0x1, UP0 ;  /* 0x000000013f047887 */ /* 0x000fe40008000000 */
[----:B------:R-:W-:-:S02]  /*1d30*/  USEL UR8, UR8, URZ, UP0 ;  /* 0x0000003f08087287 */ /* 0x000fc40008000000 */
[----:B------:R-:W-:Y:S02]  /*1d40*/  USEL UR9, UR9, URZ, UP1 ;  /* 0x0000003f09097287 */ /* 0x000fe40008800000 */
[----:B------:R-:W-:Y:S01]  /*1d50*/  LOP3.LUT R5, R5, UR4, RZ, 0x3c, !PT ;  /* 0x0000000405057c12 */ /* 0x000fe2000f8e3cff */
[----:B------:R-:W-:Y:S09]  /*1d60*/  @P1 BRA `(.L_x_26) ;  /* 0xfffffffc00481947 */ /* 0x000ff2000383ffff */
.L_x_19:
[----:B01----:R-:W0:Y:S02]  /*1d70*/  LDC R0, c[0x0][0x28c] ;  /* 0x0000a300ff007b82 */ /* 0x003e240000000800 */
[----:B0-----:R-:W-:-:S13]  /*1d80*/  ISETP.GE.AND P1, PT, R0, 0x1, PT ;  /* 0x000000010000780c */ /* 0x001fda0003f26270 */
[----:B------:R-:W-:Y:S05]  /*1d90*/  @!P1 BRA `(.L_x_27) ;  /* 0x0000000000409947 */ /* 0x000fea0003800000 */
[----:B------:R-:W-:Y:S05]  /*1da0*/  @!P0 BRA `(.L_x_28) ;  /* 0x0000000000048947 */ /* 0x000fea0003800000 */
[----:B------:R-:W-:Y:S01]  /*1db0*/  BPT.TRAP 0x1 ;  /* 0x000000040000795c */ /* 0x000fe20000300000 */
.L_x_28:
[----:B------:R-:W0:Y:S01]  /*1dc0*/  S2UR UR7, SR_CgaCtaId ;  /* 0x00000000000779c3 */ /* 0x000e220000008800 */
[----:B------:R-:W-:Y:S01]  /*1dd0*/  UIADD3 UR6, UR44, UR41, URZ ;  /* 0x000000292c067290 */ /* 0x000fe2000fffe03f */
[----:B------:R-:W-:-:S03]  /*1de0*/  ISETP.GT.U32.AND P0, PT, R18, 0x1, PT ;  /* 0x000000011200780c */ /* 0x000fc60003f04070 */
[----:B------:R-:W-:-:S04]  /*1df0*/  UIMAD.WIDE.U32 UR4, UR6, -0xf0f0f0f, URZ ;  /* 0xf0f0f0f1060478a5 */ /* 0x000fc8000f8e003f */
[----:B------:R-:W-:-:S03]  /*1e00*/  USHF.R.U32.HI UR4, URZ, 0x5, UR5 ;  /* 0x000000053f047899 */ /* 0x000fc60008011605 */
[----:B------:R-:W-:Y:S01]  /*1e10*/  UMOV UR5, 0x400 ;  /* 0x0000040000057882 */ /* 0x000fe20000000000 */
[----:B------:R-:W-:Y:S02]  /*1e20*/  UIMAD UR6, UR4, -0x22, UR6 ;  /* 0xffffffde040678a4 */ /* 0x000fe4000f8e0206 */
[----:B0-----:R-:W-:-:S04]  /*1e30*/  ULEA UR5, UR7, UR5, 0x18 ;  /* 0x0000000507057291 */ /* 0x001fc8000f8ec03f */
[----:B------:R-:W-:-:S04]  /*1e40*/  ULEA UR6, UR6, UR5, 0x3 ;  /* 0x0000000506067291 */ /* 0x000fc8000f8e183f */
[----:B------:R-:W-:-:S04]  /*1e50*/  UIADD3 UR6, UR6, 0x110, URZ ;  /* 0x0000011006067890 */ /* 0x000fc8000fffe03f */
[----:B------:R-:W-:-:S09]  /*1e60*/  UPRMT UR6, URZ, 0x654, UR6 ;  /* 0x000006543f067896 */ /* 0x000fd20008000006 */
[----:B------:R-:W-:Y:S01]  /*1e70*/  SYNCS.ARRIVE.TRANS64.RED.A1T0 RZ, [UR6], RZ ;  /* 0x000000ffffff79a7 */ /* 0x000fe20008100406 */
[----:B------:R-:W-:Y:S05]  /*1e80*/  @P0 BRA `(.L_x_27) ;  /* 0x0000000000040947 */ /* 0x000fea0003800000 */
[----:B------:R-:W-:Y:S01]  /*1e90*/  BPT.TRAP 0x1 ;  /* 0x000000040000795c */ /* 0x000fe20000300000 */
.L_x_27:
[----:B------:R-:W-:Y:S01]  /*1ea0*/  UISETP.GE.U32.AND UP1, UPT, UR43, 0x22, UPT ;  /* 0x000000222b00788c */ /* 0x000fe2000bf26070 */
[----:B------:R-:W-:Y:S01]  /*1eb0*/  IMAD.SHL.U32 R3, R52, 0x10, RZ ;  /* 0x0000001034037824 */ /* 0x000fe200078e00ff */
[----:B------:R-:W-:Y:S01]  /*1ec0*/  UIADD3 UR41, UR43, UR41, URZ ;  /* 0x000000292b297290 */ /* 0x000fe2000fffe03f */
[----:B------:R-:W-:Y:S01]  /*1ed0*/  IMAD R9, R51, 0xc0, RZ ;  /* 0x000000c033097824 */ /* 0x000fe200078e02ff */
[----:B------:R-:W-:Y:S01]  /*1ee0*/  ULDC UR8, c[0x0][0x288] ;  /* 0x0000a20000087ab9 */ /* 0x000fe20000000800 */
[----:B------:R-:W-:Y:S01]  /*1ef0*/  SHF.R.S32.HI R15, RZ, 0x1f, R19 ;  /* 0x0000001fff0f7819 */ /* 0x000fe20000011413 */
[----:B------:R-:W-:Y:S01]  /*1f00*/  UISETP.GT.U32.AND UP0, UPT, UR41, 0x21, UPT ;  /* 0x000000212900788c */ /* 0x000fe2000bf04070 */
[C---:B------:R-:W-:Y:S01]  /*1f10*/  LOP3.LUT R6, R3.reuse, 0x6, R46, 0xf8, !PT ;  /* 0x0000000603067812 */ /* 0x040fe200078ef82e */
[----:B------:R-:W-:Y:S01]  /*1f20*/  ULDC.64 UR6, c[0x0][0x5d0] ;  /* 0x0001740000067ab9 */ /* 0x000fe20000000a00 */
[----:B------:R-:W-:Y:S01]  /*1f30*/  ISETP.GE.AND P0, PT, R3, UR8, PT ;  /* 0x0000000803007c0c */ /* 0x000fe2000bf06270 */
[----:B------:R-:W-:Y:S01]  /*1f40*/  UISETP.LT.U32.AND UP0, UPT, UR43, 0x22, UP0 ;  /* 0x000000222b00788c */ /* 0x000fe20008701070 */
[----:B------:R-:W-:Y:S01]  /*1f50*/  SHF.R.S32.HI R7, RZ, 0x1f, R6 ;  /* 0x0000001fff077819 */ /* 0x000fe20000011406 */
[----:B------:R-:W-:Y:S01]  /*1f60*/  @UP1 UIMAD.WIDE.U32 UR4, UR41, -0xf0f0f0f, URZ ;  /* 0xf0f0f0f1290418a5 */ /* 0x000fe2000f8e003f */
[----:B------:R-:W-:-:S03]  /*1f70*/  IMAD R0, R15, UR6, RZ ;  /* 0x000000060f007c24 */ /* 0x000fc6000f8e02ff */
[----:B------:R-:W-:Y:S01]  /*1f80*/  @UP1 USHF.R.U32.HI UR4, URZ, 0x5, UR5 ;  /* 0x000000053f041899 */ /* 0x000fe20008011605 */
[C---:B------:R-:W-:Y:S01]  /*1f90*/  IMAD.WIDE.U32 R4, R19.reuse, UR6, R6 ;  /* 0x0000000613047c25 */ /* 0x040fe2000f8e0006 */
[----:B------:R-:W-:Y:S01]  /*1fa0*/  USEL UR6, URZ, 0x1, !UP0 ;  /* 0x000000013f067887 */ /* 0x000fe2000c000000 */
[----:B------:R-:W-:Y:S02]  /*1fb0*/  ULDC UR5, c[0x0][0x284] ;  /* 0x0000a10000057ab9 */ /* 0x000fe40000000800 */
[----:B------:R-:W-:Y:S01]  /*1fc0*/  IMAD R11, R19, UR7, R0 ;  /* 0x00000007130b7c24 */ /* 0x000fe2000f8e0200 */
[----:B------:R-:W-:Y:S01]  /*1fd0*/  ISETP.GE.OR P0, PT, R9, UR5, P0 ;  /* 0x0000000509007c0c */ /* 0x000fe20008706670 */
[----:B------:R-:W-:Y:S01]  /*1fe0*/  ULOP3.LUT UR40, UR40, UR6, URZ, 0x3c, !UPT ;  /* 0x0000000628287292 */ /* 0x000fe2000f8e3c3f */
[----:B------:R-:W-:Y:S02]  /*1ff0*/  IMAD.MOV.U32 R0, RZ, RZ, -0x1 ;  /* 0xffffffffff007424 */ /* 0x000fe400078e00ff */
[----:B------:R-:W-:Y:S01]  /*2000*/  IMAD.IADD R5, R5, 0x1, R11 ;  /* 0x0000000105057824 */ /* 0x000fe200078e020b */
[----:B------:R-:W-:-:S08]  /*2010*/  @UP1 ULOP3.LUT UR40, UR40, 0x1, UR4, 0x78, !UPT ;  /* 0x0000000128281892 */ /* 0x000fd0000f8e7804 */
[----:B------:R-:W-:Y:S05]  /*2020*/  @P0 BRA `(.L_x_29) ;  /* 0x00000014006c0947 */ /* 0x000fea0003800000 */
[----:B------:R-:W0:Y:S01]  /*2030*/  LDC.64 R10, c[0x0][0x5c8] ;  /* 0x00017200ff0a7b82 */ /* 0x000e220000000a00 */
[----:B-----5:R-:W-:Y:S01]  /*2040*/  FSETP.NEU.AND P1, PT, R41, RZ, PT ;  /* 0x000000ff2900720b */ /* 0x020fe20003f2d000 */
[----:B------:R-:W-:Y:S01]  /*2050*/  IMAD.WIDE R12, R51, 0xc0, R22 ;  /* 0x000000c0330c7825 */ /* 0x000fe200078e0216 */
[----:B------:R-:W-:Y:S03]  /*2060*/  BSSY B0, `(.L_x_29) ;  /* 0x0000157000007945 */ /* 0x000fe60003800000 */
[----:B------:R-:W-:Y:S02]  /*2070*/  IMAD.IADD R68, R50, 0x1, -R9 ;  /* 0x0000000132447824 */ /* 0x000fe400078e0a09 */
[----:B------:R-:W-:-:S03]  /*2080*/  IMAD.IADD R3, R42, 0x1, -R3 ;  /* 0x000000012a037824 */ /* 0x000fc600078e0a03 */
[----:B------:R-:W-:-:S04]  /*2090*/  ISETP.GT.AND P2, PT, R68, RZ, PT ;  /* 0x000000ff4400720c */ /* 0x000fc80003f44270 */
[----:B------:R-:W-:Y:S01]  /*20a0*/  ISETP.GT.AND P0, PT, R3, RZ, P2 ;  /* 0x000000ff0300720c */ /* 0x000fe20001704270 */
[-C--:B0-----:R-:W-:Y:S02]  /*20b0*/  IMAD R8, R13, R10.reuse, RZ ;  /* 0x0000000a0d087224 */ /* 0x081fe400078e02ff */
[----:B------:R-:W-:-:S04]  /*20c0*/  IMAD.WIDE.U32 R58, R12, R10, R4 ;  /* 0x0000000a0c3a7225 */ /* 0x000fc800078e0004 */
[----:B------:R-:W-:-:S04]  /*20d0*/  IMAD R5, R12, R11, R8 ;  /* 0x0000000b0c057224 */ /* 0x000fc800078e0208 */
[----:B------:R-:W-:Y:S01]  /*20e0*/  IMAD.IADD R61, R59, 0x1, R5 ;  /* 0x000000013b3d7824 */ /* 0x000fe200078e0205 */
[----:B------:R-:W-:Y:S06]  /*20f0*/  @!P1 BRA `(.L_x_30) ;  /* 0x0000000c00d89947 */ /* 0x000fec0003800000 */
[----:B------:R-:W0:Y:S01]  /*2100*/  LDC.64 R8, c[0x0][0x5b8] ;  /* 0x00016e00ff087b82 */ /* 0x000e220000000a00 */
[----:B------:R-:W-:-:S07]  /*2110*/  ULDC.64 UR4, c[0x0][0x5c0] ;  /* 0x0001700000047ab9 */ /* 0x000fce0000000a00 */
[----:B------:R-:W1:Y:S08]  /*2120*/  LDC.64 R20, c[0x0][0x5b0] ;  /* 0x00016c00ff147b82 */ /* 0x000e700000000a00 */
[----:B------:R-:W2:Y:S01]  /*2130*/  LDC.64 R4, c[0x0][0x5a8] ;  /* 0x00016a00ff047b82 */ /* 0x000ea20000000a00 */
[-C--:B0-----:R-:W-:Y:S02]  /*2140*/  IMAD R14, R15, R8.reuse, RZ ;  /* 0x000000080f0e7224 */ /* 0x081fe400078e02ff */
[----:B------:R-:W-:-:S04]  /*2150*/  IMAD.WIDE.U32 R52, R19, R8, R6 ;  /* 0x0000000813347225 */ /* 0x000fc800078e0006 */
[----:B------:R-:W-:Y:S02]  /*2160*/  IMAD R71, R19, R9, R14 ;  /* 0x0000000913477224 */ /* 0x000fe400078e020e */
[-C--:B-1----:R-:W-:Y:S02]  /*2170*/  IMAD R9, R13, R20.reuse, RZ ;  /* 0x000000140d097224 */ /* 0x082fe400078e02ff */
[----:B------:R-:W-:Y:S02]  /*2180*/  IMAD.IADD R15, R53, 0x1, R71 ;  /* 0x00000001350f7824 */ /* 0x000fe400078e0247 */
[----:B------:R-:W-:Y:S02]  /*2190*/  IMAD.MOV.U32 R14, RZ, RZ, R52 ;  /* 0x000000ffff0e7224 */ /* 0x000fe400078e0034 */
[C---:B------:R-:W-:Y:S02]  /*21a0*/  IMAD R73, R12.reuse, R21, R9 ;  /* 0x000000150c497224 */ /* 0x040fe400078e0209 */
[----:B------:R-:W-:-:S04]  /*21b0*/  IMAD.WIDE.U32 R54, R12, R20, R14 ;  /* 0x000000140c367225 */ /* 0x000fc800078e000e */
[----:B------:R-:W-:Y:S01]  /*21c0*/  IMAD.IADD R9, R55, 0x1, R73 ;  /* 0x0000000137097824 */ /* 0x000fe200078e0249 */
[----:B--2---:R-:W-:-:S04]  /*21d0*/  LEA R56, P1, R54, R4, 0x1 ;  /* 0x0000000436387211 */ /* 0x004fc800078208ff */
[----:B------:R-:W-:-:S05]  /*21e0*/  LEA.HI.X R57, R54, R5, R9, 0x1, P1 ;  /* 0x0000000536397211 */ /* 0x000fca00008f0c09 */
[----:B------:R-:W2:Y:S01]  /*21f0*/  @P0 LDG.E.LTC128B.U16 R9, desc[UR38][R56.64] ;  /* 0x0000002638090981 */ /* 0x000ea2000c1e1520 */
[----:B------:R-:W-:Y:S01]  /*2200*/  IMAD.WIDE.U32 R54, R12, R20, R6 ;  /* 0x000000140c367225 */ /* 0x000fe200078e0006 */
[----:B------:R-:W-:Y:S03]  /*2210*/  BSSY B1, `(.L_x_31) ;  /* 0x0000012000017945 */ /* 0x000fe60003800000 */
[----:B------:R-:W-:Y:S02]  /*2220*/  IMAD.IADD R55, R73, 0x1, R55 ;  /* 0x0000000149377824 */ /* 0x000fe400078e0237 */
[----:B------:R-:W-:-:S04]  /*2230*/  IMAD.WIDE.U32 R54, R19, R8, R54 ;  /* 0x0000000813367225 */ /* 0x000fc800078e0036 */
[----:B--2---:R-:W-:-:S05]  /*2240*/  HADD2.F32 R60, -RZ, R9.H0_H0 ;  /* 0x20000009ff3c7230 */ /* 0x004fca0000004100 */
[----:B------:R-:W-:Y:S01]  /*2250*/  FMUL R51, R60, R41 ;  /* 0x000000293c337220 */ /* 0x000fe20000400000 */
[----:B------:R-:W-:-:S03]  /*2260*/  LEA R60, P1, R58, UR4, 0x1 ;  /* 0x000000043a3c7c11 */ /* 0x000fc6000f8208ff */
[----:B------:R-:W-:Y:S01]  /*2270*/  FFMA R51, R32, R40, R51 ;  /* 0x0000002820337223 */ /* 0x000fe20000000033 */
[----:B------:R-:W-:Y:S01]  /*2280*/  LEA.HI.X R61, R58, UR5, R61, 0x1, P1 ;  /* 0x000000053a3d7c11 */ /* 0x000fe200088f0c3d */
[----:B------:R-:W-:Y:S01]  /*2290*/  IMAD.IADD R32, R71, 0x1, R55 ;  /* 0x0000000147207824 */ /* 0x000fe200078e0237 */
[----:B------:R-:W-:Y:S02]  /*22a0*/  ISETP.GT.AND P1, PT, R3, 0x1, P2 ;  /* 0x000000010300780c */ /* 0x000fe40001724270 */
[----:B------:R-:W-:Y:S02]  /*22b0*/  F2FP.F16.F32.PACK_AB R51, RZ, R51 ;  /* 0x00000033ff33723e */ /* 0x000fe400000000ff */
[----:B------:R-:W-:Y:S02]  /*22c0*/  LEA R58, P3, R54, R4, 0x1 ;  /* 0x00000004363a7211 */ /* 0x000fe400078608ff */
[----:B------:R-:W-:Y:S01]  /*22d0*/  SHF.L.U64.HI R55, R20, 0x3, R21 ;  /* 0x0000000314377819 */ /* 0x000fe20000010215 */
[----:B------:R0:W-:Y:S01]  /*22e0*/  @P0 STG.E.U16 desc[UR38][R60.64], R51 ;  /* 0x000000333c000986 */ /* 0x0001e2000c101526 */
[----:B------:R-:W-:Y:S01]  /*22f0*/  LEA.HI.X R59, R54, R5, R32, 0x1, P3 ;  /* 0x00000005363b7211 */ /* 0x000fe200018f0c20 */
[----:B------:R-:W-:-:S04]  /*2300*/  IMAD.SHL.U32 R54, R20, 0x8, RZ ;  /* 0x0000000814367824 */ /* 0x000fc800078e00ff */
[----:B------:R-:W-:Y:S05]  /*2310*/  @!P1 BRA `(.L_x_32) ;  /* 0x0000000000049947 */ /* 0x000fea0003800000 */
[----:B------:R1:W5:Y:S02]  /*2320*/  LDG.E.LTC128B.U16 R9, desc[UR38][R58.64+0x2] ;  /* 0x000002263a097981 */ /* 0x000364000c1e1520 */
.L_x_32:
[----:B------:R-:W-:Y:S05]  /*2330*/  BSYNC B1 ;  /* 0x0000000000017941 */ /* 0x000fea0003800000 */
.L_x_31:
[----:B-----5:R-:W-:Y:S01]  /*2340*/  HADD2.F32 R32, -RZ, R9.H0_H0 ;  /* 0x20000009ff207230 */ /* 0x020fe20000004100 */
[----:B------:R-:W-:Y:S01]  /*2350*/  ISETP.GT.AND P0, PT, R68, 0x8, PT ;  /* 0x000000084400780c */ /* 0x000fe20003f04270 */
[----:B------:R-:W-:-:S04]  /*2360*/  IMAD.WIDE.U32 R62, R12, R20, R54 ;  /* 0x000000140c3e7225 */ /* 0x000fc800078e0036 */
[----:B------:R-:W-:Y:S01]  /*2370*/  FMUL R32, R32, R41 ;  /* 0x0000002920207220 */ /* 0x000fe20000400000 */
[----:B------:R-:W-:Y:S01]  /*2380*/  IMAD.IADD R75, R73, 0x1, R63 ;  /* 0x00000001494b7824 */ /* 0x000fe200078e023f */
[----:B0-----:R-:W-:Y:S02]  /*2390*/  IADD3 R51, P4, R52, R62, RZ ;  /* 0x0000003e34337210 */ /* 0x001fe40007f9e0ff */
[----:B------:R-:W-:Y:S01]  /*23a0*/  FFMA R33, R33, R40, R32 ;  /* 0x0000002821217223 */ /* 0x000fe20000000020 */
[----:B------:R-:W-:Y:S02]  /*23b0*/  ISETP.GT.AND P3, PT, R3, RZ, P0 ;  /* 0x000000ff0300720c */ /* 0x000fe40000764270 */
[----:B------:R-:W-:Y:S01]  /*23c0*/  IMAD.X R56, R75, 0x1, R15, P4 ;  /* 0x000000014b387824 */ /* 0x000fe200020e060f */
[----:B------:R-:W-:Y:S02]  /*23d0*/  LEA R32, P4, R51, R4, 0x1 ;  /* 0x0000000433207211 */ /* 0x000fe400078808ff */
[----:B------:R-:W-:-:S02]  /*23e0*/  F2FP.F16.F32.PACK_AB R57, RZ, R33 ;  /* 0x00000021ff39723e */ /* 0x000fc400000000ff */
[----:B------:R-:W-:Y:S02]  /*23f0*/  LEA.HI.X R33, R51, R5, R56, 0x1, P4 ;  /* 0x0000000533217211 */ /* 0x000fe400020f0c38 */
[----:B------:R-:W-:Y:S01]  /*2400*/  PRMT R51, R9, 0x7610, R51 ;  /* 0x0000761009337816 */ /* 0x000fe20000000033 */
[----:B------:R0:W-:Y:S05]  /*2410*/  @P1 STG.E.U16 desc[UR38][R60.64+0x2], R57 ;  /* 0x000002393c001986 */ /* 0x0001ea000c101526 */
[----:B------:R2:W3:Y:S01]  /*2420*/  @P3 LDG.E.LTC128B.U16 R51, desc[UR38][R32.64] ;  /* 0x0000002620333981 */ /* 0x0004e2000c1e1520 */
[C---:B------:R-:W-:Y:S01]  /*2430*/  IMAD.SHL.U32 R67, R43.reuse, 0x2, RZ ;  /* 0x000000022b437824 */ /* 0x040fe200078e00ff */
[----:B------:R-:W-:Y:S01]  /*2440*/  SHF.L.U64.HI R69, R43, 0x1, R44 ;  /* 0x000000012b457819 */ /* 0x000fe2000001022c */
[----:B------:R-:W-:Y:S01]  /*2450*/  BSSY B1, `(.L_x_33) ;  /* 0x0000011000017945 */ /* 0x000fe20003800000 */
[----:B------:R-:W-:-:S05]  /*2460*/  IADD3 R56, P1, R6, R62, RZ ;  /* 0x0000003e06387210 */ /* 0x000fca0007f3e0ff */
[----:B0-----:R-:W-:Y:S01]  /*2470*/  IMAD.X R57, R7, 0x1, R75, P1 ;  /* 0x0000000107397824 */ /* 0x001fe200008e064b */
[----:B------:R-:W-:Y:S01]  /*2480*/  ISETP.GT.AND P1, PT, R3, 0x1, P0 ;  /* 0x000000010300780c */ /* 0x000fe20000724270 */
[----:B------:R-:W-:-:S03]  /*2490*/  IMAD.WIDE.U32 R56, R19, R8, R56 ;  /* 0x0000000813387225 */ /* 0x000fc600078e0038 */
[----:B--2---:R-:W-:Y:S01]  /*24a0*/  LEA R32, P5, R56, R4, 0x1 ;  /* 0x0000000438207211 */ /* 0x004fe200078a08ff */
[----:B---3--:R-:W-:-:S05]  /*24b0*/  HADD2.F32 R64, -RZ, R51.H0_H0 ;  /* 0x20000033ff407230 */ /* 0x008fca0000004100 */
[----:B------:R-:W-:Y:S01]  /*24c0*/  FMUL R9, R64, R41 ;  /* 0x0000002940097220 */ /* 0x000fe20000400000 */
[----:B------:R-:W-:-:S03]  /*24d0*/  IADD3 R64, P4, R67, R60, RZ ;  /* 0x0000003c43407210 */ /* 0x000fc60007f9e0ff */
[----:B------:R-:W-:Y:S01]  /*24e0*/  FFMA R9, R34, R40, R9 ;  /* 0x0000002822097223 */ /* 0x000fe20000000009 */
[----:B------:R-:W-:Y:S02]  /*24f0*/  IMAD.IADD R34, R71, 0x1, R57 ;  /* 0x0000000147227824 */ /* 0x000fe400078e0239 */
[----:B------:R-:W-:Y:S02]  /*2500*/  IMAD.X R65, R69, 0x1, R61, P4 ;  /* 0x0000000145417824 */ /* 0x000fe400020e063d */
[----:B------:R-:W-:Y:S02]  /*2510*/  F2FP.F16.F32.PACK_AB R9, RZ, R9 ;  /* 0x00000009ff09723e */ /* 0x000fe400000000ff */
[----:B------:R-:W-:-:S03]  /*2520*/  LEA.HI.X R33, R56, R5, R34, 0x1, P5 ;  /* 0x0000000538217211 */ /* 0x000fc600028f0c22 */
[----:B------:R0:W-:Y:S01]  /*2530*/  @P3 STG.E.U16 desc[UR38][R64.64], R9 ;  /* 0x0000000940003986 */ /* 0x0001e2000c101526 */
[----:B------:R-:W-:Y:S05]  /*2540*/  @!P1 BRA `(.L_x_34) ;  /* 0x0000000000049947 */ /* 0x000fea0003800000 */
[----:B------:R2:W5:Y:S02]  /*2550*/  LDG.E.LTC128B.U16 R51, desc[UR38][R32.64+0x2] ;  /* 0x0000022620337981 */ /* 0x000564000c1e1520 */
.L_x_34:
[----:B------:R-:W-:Y:S05]  /*2560*/  BSYNC B1 ;  /* 0x0000000000017941 */ /* 0x000fea0003800000 */
.L_x_33:
[----:B-----5:R-:W-:Y:S01]  /*2570*/  HADD2.F32 R34, -RZ, R51.H0_H0 ;  /* 0x20000033ff227230 */ /* 0x020fe20000004100 */
[----:B------:R-:W-:Y:S01]  /*2580*/  ISETP.GT.AND P3, PT, R3, 0x8, P2 ;  /* 0x000000080300780c */ /* 0x000fe20001764270 */
[----:B------:R-:W-:Y:S03]  /*2590*/  BSSY B1, `(.L_x_35) ;  /* 0x0000007000017945 */ /* 0x000fe60003800000 */
[----:B------:R-:W-:-:S04]  /*25a0*/  FMUL R34, R34, R41 ;  /* 0x0000002922227220 */ /* 0x000fc80000400000 */
[----:B------:R-:W-:-:S05]  /*25b0*/  FFMA R34, R35, R40, R34 ;  /* 0x0000002823227223 */ /* 0x000fca0000000022 */
[----:B------:R-:W-:-:S05]  /*25c0*/  F2FP.F16.F32.PACK_AB R34, RZ, R34 ;  /* 0x00000022ff22723e */ /* 0x000fca00000000ff */
[----:B------:R3:W-:Y:S01]  /*25d0*/  @P1 STG.E.U16 desc[UR38][R64.64+0x2], R34 ;  /* 0x0000022240001986 */ /* 0x0007e2000c101526 */
[----:B------:R-:W-:Y:S05]  /*25e0*/  @!P3 BRA `(.L_x_36) ;  /* 0x000000000004b947 */ /* 0x000fea0003800000 */
[----:B------:R4:W5:Y:S02]  /*25f0*/  LDG.E.LTC128B.U16 R51, desc[UR38][R58.64+0x10] ;  /* 0x000010263a337981 */ /* 0x000964000c1e1520 */
.L_x_36:
[----:B------:R-:W-:Y:S05]  /*2600*/  BSYNC B1 ;  /* 0x0000000000017941 */ /* 0x000fea0003800000 */
.L_x_35:
[----:B---3-5:R-:W-:Y:S01]  /*2610*/  HADD2.F32 R34, -RZ, R51.H0_H0 ;  /* 0x20000033ff227230 */ /* 0x028fe20000004100 */
[----:B------:R-:W-:Y:S01]  /*2620*/  ISETP.GT.AND P2, PT, R3, 0x9, P2 ;  /* 0x000000090300780c */ /* 0x000fe20001744270 */
[----:B------:R-:W-:Y:S03]  /*2630*/  BSSY B1, `(.L_x_37) ;  /* 0x0000007000017945 */ /* 0x000fe60003800000 */
[----:B0-----:R-:W-:-:S04]  /*2640*/  FMUL R9, R34, R41 ;  /* 0x0000002922097220 */ /* 0x001fc80000400000 */
[----:B------:R-:W-:-:S05]  /*2650*/  FFMA R9, R36, R40, R9 ;  /* 0x0000002824097223 */ /* 0x000fca0000000009 */
[----:B------:R-:W-:-:S05]  /*2660*/  F2FP.F16.F32.PACK_AB R9, RZ, R9 ;  /* 0x00000009ff09723e */ /* 0x000fca00000000ff */
[----:B------:R0:W-:Y:S01]  /*2670*/  @P3 STG.E.U16 desc[UR38][R60.64+0x10], R9 ;  /* 0x000010093c003986 */ /* 0x0001e2000c101526 */
[----:B------:R-:W-:Y:S05]  /*2680*/  @!P2 BRA `(.L_x_38) ;  /* 0x000000000004a947 */ /* 0x000fea0003800000 */
[----:B------:R3:W5:Y:S02]  /*2690*/  LDG.E.LTC128B.U16 R51, desc[UR38][R58.64+0x12] ;  /* 0x000012263a337981 */ /* 0x000764000c1e1520 */
.L_x_38:
[----:B------:R-:W-:Y:S05]  /*26a0*/  BSYNC B1 ;  /* 0x0000000000017941 */ /* 0x000fea0003800000 */
.L_x_37:
        /* <DEDUP_REMOVED lines=9> */
.L_x_40:
[----:B------:R-:W-:Y:S05]  /*2740*/  BSYNC B1 ;  /* 0x0000000000017941 */ /* 0x000fea0003800000 */
.L_x_39:
[----:B0----5:R-:W-:Y:S01]  /*2750*/  HADD2.F32 R34, -RZ, R51.H0_H0 ;  /* 0x20000033ff227230 */ /* 0x021fe20000004100 */
        /* <DEDUP_REMOVED lines=8> */
.L_x_42:
[----:B------:R-:W-:Y:S05]  /*27e0*/  BSYNC B1 ;  /* 0x0000000000017941 */ /* 0x000fea0003800000 */
.L_x_41:
[----:B-----5:R-:W-:Y:S01]  /*27f0*/  HADD2.F32 R34, -RZ, R51.H0_H0 ;  /* 0x20000033ff227230 */ /* 0x020fe20000004100 */
[----:B------:R-:W-:Y:S01]  /*2800*/  ISETP.GT.AND P0, PT, R68, 0x80, PT ;  /* 0x000000804400780c */ /* 0x000fe20003f04270 */
[----:B0-2---:R-:W-:Y:S02]  /*2810*/  IMAD.MOV.U32 R32, RZ, RZ, R62 ;  /* 0x000000ffff207224 */ /* 0x005fe400078e003e */
[----:B------:R-:W-:Y:S02]  /*2820*/  IMAD.MOV.U32 R33, RZ, RZ, R75 ;  /* 0x000000ffff217224 */ /* 0x000fe400078e004b */
[----:B------:R-:W-:Y:S01]  /*2830*/  FMUL R34, R34, R41 ;  /* 0x0000002922227220 */ /* 0x000fe20000400000 */
[----:B------:R-:W-:Y:S01]  /*2840*/  IMAD R21, R21, 0x78, RZ ;  /* 0x0000007815157824 */ /* 0x000fe200078e02ff */
[----:B------:R-:W-:Y:S01]  /*2850*/  ISETP.GT.AND P2, PT, R3, RZ, P0 ;  /* 0x000000ff0300720c */ /* 0x000fe20000744270 */
[----:B------:R-:W-:-:S04]  /*2860*/  IMAD.WIDE.U32 R56, R20, 0x78, R32 ;  /* 0x0000007814387825 */ /* 0x000fc800078e0020 */
[----:B------:R-:W-:Y:S01]  /*2870*/  FFMA R34, R39, R40, R34 ;  /* 0x0000002827227223 */ /* 0x000fe20000000022 */
[----:B------:R-:W-:Y:S01]  /*2880*/  IMAD.IADD R61, R57, 0x1, R21 ;  /* 0x00000001393d7824 */ /* 0x000fe200078e0215 */
[----:B------:R-:W-:-:S03]  /*2890*/  IADD3 R9, P3, R52, R56, RZ ;  /* 0x0000003834097210 */ /* 0x000fc60007f7e0ff */
[----:B------:R-:W-:Y:S02]  /*28a0*/  F2FP.F16.F32.PACK_AB R34, RZ, R34 ;  /* 0x00000022ff22723e */ /* 0x000fe400000000ff */
[----:B------:R-:W-:Y:S01]  /*28b0*/  IMAD.X R36, R61, 0x1, R15, P3 ;  /* 0x000000013d247824 */ /* 0x000fe200018e060f */
[C---:B------:R-:W-:Y:S02]  /*28c0*/  LEA R32, P3, R9.reuse, R4, 0x1 ;  /* 0x0000000409207211 */ /* 0x040fe400078608ff */
[----:B------:R-:W-:Y:S02]  /*28d0*/  PRMT R35, R34, 0x7610, R35 ;  /* 0x0000761022237816 */ /* 0x000fe40000000023 */
[----:B------:R-:W-:-:S03]  /*28e0*/  LEA.HI.X R33, R9, R5, R36, 0x1, P3 ;  /* 0x0000000509217211 */ /* 0x000fc600018f0c24 */
[----:B------:R0:W-:Y:S04]  /*28f0*/  @P1 STG.E.U16 desc[UR38][R64.64+0x12], R35 ;  /* 0x0000122340001986 */ /* 0x0001e8000c101526 */
[----:B------:R2:W2:Y:S01]  /*2900*/  @P2 LDG.E.LTC128B.U16 R51, desc[UR38][R32.64] ;  /* 0x0000002620332981 */ /* 0x0004a2000c1e1520 */
[----:B-1-34-:R-:W-:Y:S01]  /*2910*/  IMAD R59, R11, 0xf0, RZ ;  /* 0x000000f00b3b7824 */ /* 0x01afe200078e02ff */
[----:B------:R-:W-:Y:S01]  /*2920*/  ISETP.GT.AND P3, PT, R3, 0x1, P0 ;  /* 0x000000010300780c */ /* 0x000fe20000764270 */
[----:B------:R-:W-:Y:S01]  /*2930*/  BSSY B1, `(.L_x_43) ;  /* 0x0000016000017945 */ /* 0x000fe20003800000 */
[----:B0-----:R-:W-:-:S04]  /*2940*/  IMAD.WIDE.U32 R34, R20, 0x78, R54 ;  /* 0x0000007814227825 */ /* 0x001fc800078e0036 */
[----:B------:R-:W-:Y:S01]  /*2950*/  IMAD.WIDE.U32 R64, R10, 0xf0, R64 ;  /* 0x000000f00a407825 */ /* 0x000fe200078e0040 */
[----:B--2---:R-:W-:-:S03]  /*2960*/  IADD3 R32, P4, R54, R34, RZ ;  /* 0x0000002236207210 */ /* 0x004fc60007f9e0ff */
[----:B------:R-:W-:Y:S02]  /*2970*/  IMAD.IADD R35, R21, 0x1, R35 ;  /* 0x0000000115237824 */ /* 0x000fe400078e0223 */
[----:B------:R-:W-:Y:S02]  /*2980*/  IMAD.IADD R11, R65, 0x1, R59 ;  /* 0x00000001410b7824 */ /* 0x000fe400078e023b */
[----:B------:R-:W-:-:S03]  /*2990*/  IMAD.WIDE.U32 R36, R12, R20, R34 ;  /* 0x000000140c247225 */ /* 0x000fc600078e0022 */
[----:B------:R-:W-:-:S04]  /*29a0*/  IADD3 R36, P1, R6, R36, RZ ;  /* 0x0000002406247210 */ /* 0x000fc80007f3e0ff */
[----:B------:R-:W-:-:S03]  /*29b0*/  IADD3.X R37, R7, R73, R37, P1, !PT ;  /* 0x0000004907257210 */ /* 0x000fc60000ffe425 */
[----:B------:R-:W-:-:S04]  /*29c0*/  IMAD.WIDE.U32 R36, R19, R8, R36 ;  /* 0x0000000813247225 */ /* 0x000fc800078e0024 */
[----:B------:R-:W-:-:S05]  /*29d0*/  HADD2.F32 R38, -RZ, R51.H0_H0 ;  /* 0x20000033ff267230 */ /* 0x000fca0000004100 */
[----:B------:R-:W-:Y:S01]  /*29e0*/  FMUL R9, R38, R41 ;  /* 0x0000002926097220 */ /* 0x000fe20000400000 */
[----:B------:R-:W-:-:S03]  /*29f0*/  LEA R38, P1, R36, R4, 0x1 ;  /* 0x0000000424267211 */ /* 0x000fc600078208ff */
[----:B------:R-:W-:-:S05]  /*2a00*/  FFMA R9, R24, R40, R9 ;  /* 0x0000002818097223 */ /* 0x000fca0000000009 */
[----:B------:R-:W-:Y:S01]  /*2a10*/  F2FP.F16.F32.PACK_AB R10, RZ, R9 ;  /* 0x00000009ff0a723e */ /* 0x000fe200000000ff */
[----:B------:R-:W-:-:S03]  /*2a20*/  IMAD.IADD R9, R71, 0x1, R37 ;  /* 0x0000000147097824 */ /* 0x000fc600078e0225 */
[----:B------:R-:W-:Y:S01]  /*2a30*/  PRMT R21, R10, 0x7610, R21 ;  /* 0x000076100a157816 */ /* 0x000fe20000000015 */
[----:B------:R-:W-:Y:S01]  /*2a40*/  @P2 IMAD.MOV.U32 R10, RZ, RZ, R64 ;  /* 0x000000ffff0a2224 */ /* 0x000fe200078e0040 */
[----:B------:R-:W-:-:S04]  /*2a50*/  LEA.HI.X R39, R36, R5, R9, 0x1, P1 ;  /* 0x0000000524277211 */ /* 0x000fc800008f0c09 */
[----:B------:R0:W-:Y:S01]  /*2a60*/  @P2 STG.E.U16 desc[UR38][R10.64], R21 ;  /* 0x000000150a002986 */ /* 0x0001e2000c101526 */
[----:B------:R-:W-:Y:S05]  /*2a70*/  @!P3 BRA `(.L_x_44) ;  /* 0x000000000004b947 */ /* 0x000fea0003800000 */
[----:B------:R1:W5:Y:S02]  /*2a80*/  LDG.E.LTC128B.U16 R51, desc[UR38][R38.64+0x2] ;  /* 0x0000022626337981 */ /* 0x000364000c1e1520 */
.L_x_44:
[----:B------:R-:W-:Y:S05]  /*2a90*/  BSYNC B1 ;  /* 0x0000000000017941 */ /* 0x000fea0003800000 */
.L_x_43:
[----:B-----5:R-:W-:Y:S01]  /*2aa0*/  HADD2.F32 R14, -RZ, R51.H0_H0 ;  /* 0x20000033ff0e7230 */ /* 0x020fe20000004100 */
[----:B------:R-:W-:Y:S01]  /*2ab0*/  ISETP.GT.AND P1, PT, R68, 0x88, PT ;  /* 0x000000884400780c */ /* 0x000fe20003f24270 */
[----:B------:R-:W-:Y:S01]  /*2ac0*/  @P3 IMAD.MOV.U32 R24, RZ, RZ, R64 ;  /* 0x000000ffff183224 */ /* 0x000fe200078e0040 */
[----:B------:R-:W-:Y:S01]  /*2ad0*/  BSSY B1, `(.L_x_45) ;  /* 0x0000010000017945 */ /* 0x000fe20003800000 */
[----:B------:R-:W-:Y:S02]  /*2ae0*/  IMAD.X R33, R35, 0x1, R55, P4 ;  /* 0x0000000123217824 */ /* 0x000fe400020e0637 */
[----:B------:R-:W-:Y:S01]  /*2af0*/  FMUL R14, R14, R41 ;  /* 0x000000290e0e7220 */ /* 0x000fe20000400000 */
[----:B------:R-:W-:Y:S01]  /*2b00*/  IADD3 R52, P2, P4, R52, R56, R54 ;  /* 0x0000003834347210 */ /* 0x000fe20007c5e036 */
[----:B0-----:R-:W-:-:S04]  /*2b10*/  IMAD.WIDE.U32 R20, R12, R20, R32 ;  /* 0x000000140c147225 */ /* 0x001fc800078e0020 */
[----:B------:R-:W-:Y:S01]  /*2b20*/  FFMA R14, R25, R40, R14 ;  /* 0x00000028190e7223 */ /* 0x000fe2000000000e */
[----:B------:R-:W-:Y:S01]  /*2b30*/  IADD3.X R15, R15, R61, R55, P2, P4 ;  /* 0x0000003d0f0f7210 */ /* 0x000fe200017e8437 */
[----:B------:R-:W-:Y:S01]  /*2b40*/  @P3 IMAD.MOV.U32 R25, RZ, RZ, R11 ;  /* 0x000000ffff193224 */ /* 0x000fe200078e000b */
[----:B------:R-:W-:Y:S02]  /*2b50*/  ISETP.GT.AND P2, PT, R3, RZ, P1 ;  /* 0x000000ff0300720c */ /* 0x000fe40000f44270 */
[----:B------:R-:W-:Y:S02]  /*2b60*/  F2FP.F16.F32.PACK_AB R9, RZ, R14 ;  /* 0x0000000eff09723e */ /* 0x000fe400000000ff */
[----:B------:R-:W-:Y:S02]  /*2b70*/  LEA R12, P4, R52, R4, 0x1 ;  /* 0x00000004340c7211 */ /* 0x000fe400078808ff */
[----:B------:R-:W-:Y:S01]  /*2b80*/  IADD3 R14, P5, R6, R20, RZ ;  /* 0x00000014060e7210 */ /* 0x000fe20007fbe0ff */
[----:B------:R0:W-:Y:S01]  /*2b90*/  @P3 STG.E.U16 desc[UR38][R24.64+0x2], R9 ;  /* 0x0000020918003986 */ /* 0x0001e2000c101526 */
[----:B------:R-:W-:-:S05]  /*2ba0*/  LEA.HI.X R13, R52, R5, R15, 0x1, P4 ;  /* 0x00000005340d7211 */ /* 0x000fca00020f0c0f */
[----:B------:R-:W-:Y:S06]  /*2bb0*/  @!P2 BRA `(.L_x_46) ;  /* 0x000000000004a947 */ /* 0x000fec0003800000 */
[----:B------:R2:W5:Y:S02]  /*2bc0*/  LDG.E.LTC128B.U16 R51, desc[UR38][R12.64] ;  /* 0x000000260c337981 */ /* 0x000564000c1e1520 */
.L_x_46:
[----:B------:R-:W-:Y:S05]  /*2bd0*/  BSYNC B1 ;  /* 0x0000000000017941 */ /* 0x000fea0003800000 */
.L_x_45:
[----:B-----5:R-:W-:Y:S01]  /*2be0*/  HADD2.F32 R6, -RZ, R51.H0_H0 ;  /* 0x20000033ff067230 */ /* 0x020fe20000004100 */
[----:B------:R-:W-:Y:S01]  /*2bf0*/  IADD3.X R15, R7, R73, R21, P5, !PT ;  /* 0x00000049070f7210 */ /* 0x000fe20002ffe415 */
[----:B------:R-:W-:Y:S01]  /*2c00*/  BSSY B1, `(.L_x_47) ;  /* 0x000000e000017945 */ /* 0x000fe20003800000 */
[----:B------:R-:W-:Y:S02]  /*2c10*/  ISETP.GT.AND P3, PT, R3, 0x1, P1 ;  /* 0x000000010300780c */ /* 0x000fe40000f64270 */
[----:B------:R-:W-:Y:S01]  /*2c20*/  FMUL R7, R6, R41 ;  /* 0x0000002906077220 */ /* 0x000fe20000400000 */
[----:B0-----:R-:W-:Y:S01]  /*2c30*/  IMAD.WIDE.U32 R8, R19, R8, R14 ;  /* 0x0000000813087225 */ /* 0x001fe200078e000e */
[----:B------:R-:W-:-:S03]  /*2c40*/  IADD3 R6, P4, R67, R64, RZ ;  /* 0x0000004043067210 */ /* 0x000fc60007f9e0ff */
[----:B------:R-:W-:Y:S01]  /*2c50*/  FFMA R7, R26, R40, R7 ;  /* 0x000000281a077223 */ /* 0x000fe20000000007 */
[----:B------:R-:W-:Y:S01]  /*2c60*/  IMAD.IADD R9, R71, 0x1, R9 ;  /* 0x0000000147097824 */ /* 0x000fe200078e0209 */
[----:B------:R-:W-:-:S03]  /*2c70*/  LEA R10, P5, R8, R4, 0x1 ;  /* 0x00000004080a7211 */ /* 0x000fc600078a08ff */
[----:B------:R-:W-:Y:S01]  /*2c80*/  F2FP.F16.F32.PACK_AB R4, RZ, R7 ;  /* 0x00000007ff04723e */ /* 0x000fe200000000ff */
[----:B------:R-:W-:Y:S01]  /*2c90*/  IMAD.X R7, R11, 0x1, R69, P4 ;  /* 0x000000010b077824 */ /* 0x000fe200020e0645 */
[----:B------:R-:W-:-:S04]  /*2ca0*/  LEA.HI.X R11, R8, R5, R9, 0x1, P5 ;  /* 0x00000005080b7211 */ /* 0x000fc800028f0c09 */
[----:B------:R0:W-:Y:S01]  /*2cb0*/  @P2 STG.E.U16 desc[UR38][R6.64], R4 ;  /* 0x0000000406002986 */ /* 0x0001e2000c101526 */
[----:B------:R-:W-:Y:S05]  /*2cc0*/  @!P3 BRA `(.L_x_48) ;  /* 0x000000000004b947 */ /* 0x000fea0003800000 */
[----:B------:R3:W5:Y:S02]  /*2cd0*/  LDG.E.LTC128B.U16 R51, desc[UR38][R10.64+0x2] ;  /* 0x000002260a337981 */ /* 0x000764000c1e1520 */
.L_x_48:
[----:B------:R-:W-:Y:S05]  /*2ce0*/  BSYNC B1 ;  /* 0x0000000000017941 */ /* 0x000fea0003800000 */
.L_x_47:
        /* <DEDUP_REMOVED lines=9> */
.L_x_50:
[----:B------:R-:W-:Y:S05]  /*2d80*/  BSYNC B1 ;  /* 0x0000000000017941 */ /* 0x000fea0003800000 */
.L_x_49:
[----:B0----5:R-:W-:Y:S01]  /*2d90*/  HADD2.F32 R4, -RZ, R51.H0_H0 ;  /* 0x20000033ff047230 */ /* 0x021fe20000004100 */
[----:B------:R-:W-:Y:S01]  /*2da0*/  ISETP.GT.AND P0, PT, R3, 0x9, P0 ;  /* 0x000000090300780c */ /* 0x000fe20000704270 */
[----:B------:R-:W-:Y:S03]  /*2db0*/  BSSY B1, `(.L_x_51) ;  /* 0x000000a000017945 */ /* 0x000fe60003800000 */
[----:B------:R-:W-:-:S04]  /*2dc0*/  FMUL R5, R4, R41 ;  /* 0x0000002904057220 */ /* 0x000fc80000400000 */
[----:B------:R-:W-:-:S05]  /*2dd0*/  FFMA R5, R28, R40, R5 ;  /* 0x000000281c057223 */ /* 0x000fca0000000005 */
[----:B------:R-:W-:Y:S01]  /*2de0*/  F2FP.F16.F32.PACK_AB R4, RZ, R5 ;  /* 0x00000005ff04723e */ /* 0x000fe200000000ff */
[----:B------:R-:W-:-:S03]  /*2df0*/  IMAD.IADD R5, R59, 0x1, R65 ;  /* 0x000000013b057824 */ /* 0x000fc600078e0241 */
[----:B------:R-:W-:Y:S01]  /*2e00*/  PRMT R6, R4, 0x7610, R6 ;  /* 0x0000761004067816 */ /* 0x000fe20000000006 */
[----:B------:R-:W-:-:S05]  /*2e10*/  @P2 IMAD.MOV.U32 R4, RZ, RZ, R64 ;  /* 0x000000ffff042224 */ /* 0x000fca00078e0040 */
[----:B------:R0:W-:Y:S01]  /*2e20*/  @P2 STG.E.U16 desc[UR38][R4.64+0x10], R6 ;  /* 0x0000100604002986 */ /* 0x0001e2000c101526 */
[----:B------:R-:W-:Y:S05]  /*2e30*/  @!P0 BRA `(.L_x_52) ;  /* 0x0000000000048947 */ /* 0x000fea0003800000 */
[----:B------:R0:W5:Y:S02]  /*2e40*/  LDG.E.LTC128B.U16 R51, desc[UR38][R38.64+0x12] ;  /* 0x0000122626337981 */ /* 0x000164000c1e1520 */
.L_x_52:
[----:B------:R-:W-:Y:S05]  /*2e50*/  BSYNC B1 ;  /* 0x0000000000017941 */ /* 0x000fea0003800000 */
.L_x_51:
[----:B0----5:R-:W-:Y:S01]  /*2e60*/  HADD2.F32 R6, -RZ, R51.H0_H0 ;  /* 0x20000033ff067230 */ /* 0x021fe20000004100 */
[----:B------:R-:W-:Y:S01]  /*2e70*/  ISETP.GT.AND P2, PT, R3, 0x8, P1 ;  /* 0x000000080300780c */ /* 0x000fe20000f44270 */
[----:B------:R-:W-:Y:S01]  /*2e80*/  @P0 IMAD.MOV.U32 R7, RZ, RZ, R5 ;  /* 0x000000ffff070224 */ /* 0x000fe200078e0005 */
[----:B------:R-:W-:Y:S02]  /*2e90*/  BSSY B1, `(.L_x_53) ;  /* 0x0000009000017945 */ /* 0x000fe40003800000 */
[----:B------:R-:W-:-:S04]  /*2ea0*/  FMUL R6, R6, R41 ;  /* 0x0000002906067220 */ /* 0x000fc80000400000 */
[----:B------:R-:W-:-:S05]  /*2eb0*/  FFMA R6, R29, R40, R6 ;  /* 0x000000281d067223 */ /* 0x000fca0000000006 */
[----:B------:R-:W-:-:S04]  /*2ec0*/  F2FP.F16.F32.PACK_AB R6, RZ, R6 ;  /* 0x00000006ff06723e */ /* 0x000fc800000000ff */
[----:B------:R-:W-:Y:S01]  /*2ed0*/  PRMT R8, R6, 0x7610, R8 ;  /* 0x0000761006087816 */ /* 0x000fe20000000008 */
[----:B------:R-:W-:-:S05]  /*2ee0*/  @P0 IMAD.MOV.U32 R6, RZ, RZ, R64 ;  /* 0x000000ffff060224 */ /* 0x000fca00078e0040 */
[----:B------:R0:W-:Y:S01]  /*2ef0*/  @P0 STG.E.U16 desc[UR38][R6.64+0x12], R8 ;  /* 0x0000120806000986 */ /* 0x0001e2000c101526 */
[----:B------:R-:W-:Y:S05]  /*2f00*/  @!P2 BRA `(.L_x_54) ;  /* 0x000000000004a947 */ /* 0x000fea0003800000 */
[----:B------:R0:W5:Y:S02]  /*2f10*/  LDG.E.LTC128B.U16 R51, desc[UR38][R10.64+0x10] ;  /* 0x000010260a337981 */ /* 0x000164000c1e1520 */
.L_x_54:
[----:B------:R-:W-:Y:S05]  /*2f20*/  BSYNC B1 ;  /* 0x0000000000017941 */ /* 0x000fea0003800000 */
.L_x_53:
[----:B-----5:R-:W-:Y:S01]  /*2f30*/  HADD2.F32 R4, -RZ, R51.H0_H0 ;  /* 0x20000033ff047230 */ /* 0x020fe20000004100 */
[----:B------:R-:W-:Y:S01]  /*2f40*/  ISETP.GT.AND P1, PT, R3, 0x9, P1 ;  /* 0x000000090300780c */ /* 0x000fe20000f24270 */
[----:B------:R-:W-:Y:S03]  /*2f50*/  BSSY B1, `(.L_x_55) ;  /* 0x0000009000017945 */ /* 0x000fe60003800000 */
[----:B0-----:R-:W-:Y:S01]  /*2f60*/  FMUL R7, R4, R41 ;  /* 0x0000002904077220 */ /* 0x001fe20000400000 */
[----:B------:R-:W-:-:S03]  /*2f70*/  IADD3 R4, P0, R67, R64, RZ ;  /* 0x0000004043047210 */ /* 0x000fc60007f1e0ff */
[----:B------:R-:W-:Y:S02]  /*2f80*/  FFMA R7, R30, R40, R7 ;  /* 0x000000281e077223 */ /* 0x000fe40000000007 */
[----:B------:R-:W-:-:S03]  /*2f90*/  IMAD.X R5, R5, 0x1, R69, P0 ;  /* 0x0000000105057824 */ /* 0x000fc600000e0645 */
[----:B------:R-:W-:-:S05]  /*2fa0*/  F2FP.F16.F32.PACK_AB R7, RZ, R7 ;  /* 0x00000007ff07723e */ /* 0x000fca00000000ff */
[----:B------:R0:W-:Y:S01]  /*2fb0*/  @P2 STG.E.U16 desc[UR38][R4.64+0x10], R7 ;  /* 0x0000100704002986 */ /* 0x0001e2000c101526 */
[----:B------:R-:W-:Y:S05]  /*2fc0*/  @!P1 BRA `(.L_x_56) ;  /* 0x0000000000049947 */ /* 0x000fea0003800000 */
[----:B------:R0:W5:Y:S02]  /*2fd0*/  LDG.E.LTC128B.U16 R51, desc[UR38][R10.64+0x12] ;  /* 0x000012260a337981 */ /* 0x000164000c1e1520 */
.L_x_56:
[----:B------:R-:W-:Y:S05]  /*2fe0*/  BSYNC B1 ;  /* 0x0000000000017941 */ /* 0x000fea0003800000 */
.L_x_55:
[----:B------:R-:W-:Y:S05]  /*2ff0*/  @!P1 BRA `(.L_x_57) ;  /* 0x0000000400749947 */ /* 0x000fea0003800000 */
[----:B-----5:R-:W-:-:S05]  /*3000*/  HADD2.F32 R6, -RZ, R51.H0_H0 ;  /* 0x20000033ff067230 */ /* 0x020fca0000004100 */
[----:B------:R-:W-:-:S04]  /*3010*/  FMUL R6, R6, R41 ;  /* 0x0000002906067220 */ /* 0x000fc80000400000 */
[----:B------:R-:W-:-:S05]  /*3020*/  FFMA R6, R31, R40, R6 ;  /* 0x000000281f067223 */ /* 0x000fca0000000006 */
[----:B------:R-:W-:-:S05]  /*3030*/  F2FP.F16.F32.PACK_AB R6, RZ, R6 ;  /* 0x00000006ff06723e */ /* 0x000fca00000000ff */
[----:B------:R0:W-:Y:S01]  /*3040*/  STG.E.U16 desc[UR38][R4.64+0x12], R6 ;  /* 0x0000120604007986 */ /* 0x0001e2000c101526 */
[----:B------:R-:W-:Y:S05]  /*3050*/  BRA `(.L_x_57) ;  /* 0x00000004005c7947 */ /* 0x000fea0003800000 */
.L_x_30:
[----:B------:R-:W-:Y:S01]  /*3060*/  ISETP.GT.AND P4, PT, R3, 0x1, P2 ;  /* 0x000000010300780c */ /* 0x000fe20001784270 */
[----:B------:R-:W-:Y:S01]  /*3070*/  ULDC.64 UR4, c[0x0][0x5c0] ;  /* 0x0001700000047ab9 */ /* 0x000fe20000000a00 */
[-C--:B------:R-:W-:Y:S01]  /*3080*/  FMUL R33, R33, R40.reuse ;  /* 0x0000002821217220 */ /* 0x080fe20000400000 */
[----:B------:R-:W-:Y:S01]  /*3090*/  LEA R6, P1, R58, UR4, 0x1 ;  /* 0x000000043a067c11 */ /* 0x000fe2000f8208ff */
[C---:B------:R-:W-:Y:S01]  /*30a0*/  IMAD.SHL.U32 R19, R43.reuse, 0x2, RZ ;  /* 0x000000022b137824 */ /* 0x040fe200078e00ff */
[----:B------:R-:W-:Y:S01]  /*30b0*/  SHF.L.U64.HI R15, R43, 0x1, R44 ;  /* 0x000000012b0f7819 */ /* 0x000fe2000001022c */
[-C--:B------:R-:W-:Y:S01]  /*30c0*/  FMUL R32, R32, R40.reuse ;  /* 0x0000002820207220 */ /* 0x080fe20000400000 */
[----:B------:R-:W-:Y:S01]  /*30d0*/  LEA.HI.X R7, R58, UR5, R61, 0x1, P1 ;  /* 0x000000053a077c11 */ /* 0x000fe200088f0c3d */
[-C--:B------:R-:W-:Y:S01]  /*30e0*/  FMUL R34, R34, R40.reuse ;  /* 0x0000002822227220 */ /* 0x080fe20000400000 */
[----:B------:R-:W-:Y:S01]  /*30f0*/  F2FP.F16.F32.PACK_AB R33, RZ, R33 ;  /* 0x00000021ff21723e */ /* 0x000fe200000000ff */
[-C--:B------:R-:W-:Y:S01]  /*3100*/  FMUL R35, R35, R40.reuse ;  /* 0x0000002823237220 */ /* 0x080fe20000400000 */
[----:B------:R-:W-:Y:S01]  /*3110*/  ISETP.GT.AND P3, PT, R68, 0x8, PT ;  /* 0x000000084400780c */ /* 0x000fe20003f64270 */
[----:B------:R-:W-:Y:S01]  /*3120*/  FMUL R36, R36, R40 ;  /* 0x0000002824247220 */ /* 0x000fe20000400000 */
[----:B------:R-:W-:Y:S01]  /*3130*/  F2FP.F16.F32.PACK_AB R32, RZ, R32 ;  /* 0x00000020ff20723e */ /* 0x000fe200000000ff */
[----:B------:R-:W-:Y:S01]  /*3140*/  @P4 STG.E.U16 desc[UR38][R6.64+0x2], R33 ;  /* 0x0000022106004986 */ /* 0x000fe2000c101526 */
[----:B------:R-:W-:Y:S01]  /*3150*/  IADD3 R8, P4, R19, R6, RZ ;  /* 0x0000000613087210 */ /* 0x000fe20007f9e0ff */
[-C--:B------:R-:W-:Y:S01]  /*3160*/  FMUL R37, R37, R40.reuse ;  /* 0x0000002825257220 */ /* 0x080fe20000400000 */
[C---:B------:R-:W-:Y:S01]  /*3170*/  ISETP.GT.AND P1, PT, R3.reuse, RZ, P3 ;  /* 0x000000ff0300720c */ /* 0x040fe20001f24270 */
[----:B------:R-:W-:Y:S01]  /*3180*/  @P0 STG.E.U16 desc[UR38][R6.64], R32 ;  /* 0x0000002006000986 */ /* 0x000fe2000c101526 */
[----:B------:R-:W-:Y:S01]  /*3190*/  ISETP.GT.AND P5, PT, R3, 0x1, P3 ;  /* 0x000000010300780c */ /* 0x000fe20001fa4270 */
[----:B------:R-:W-:Y:S01]  /*31a0*/  IMAD.X R9, R15, 0x1, R7, P4 ;  /* 0x000000010f097824 */ /* 0x000fe200020e0607 */
[----:B------:R-:W-:Y:S01]  /*31b0*/  ISETP.GT.AND P4, PT, R3, 0x8, P2 ;  /* 0x000000080300780c */ /* 0x000fe20001784270 */
[----:B------:R-:W-:Y:S01]  /*31c0*/  FMUL R38, R38, R40 ;  /* 0x0000002826267220 */ /* 0x000fe20000400000 */
[----:B------:R-:W-:Y:S01]  /*31d0*/  F2FP.F16.F32.PACK_AB R34, RZ, R34 ;  /* 0x00000022ff22723e */ /* 0x000fe200000000ff */
[-C--:B------:R-:W-:Y:S01]  /*31e0*/  FMUL R39, R39, R40.reuse ;  /* 0x0000002827277220 */ /* 0x080fe20000400000 */
[----:B------:R-:W-:Y:S01]  /*31f0*/  F2FP.F16.F32.PACK_AB R35, RZ, R35 ;  /* 0x00000023ff23723e */ /* 0x000fe200000000ff */
[----:B------:R-:W-:Y:S01]  /*3200*/  FMUL R24, R24, R40 ;  /* 0x0000002818187220 */ /* 0x000fe20000400000 */
[----:B------:R-:W-:Y:S01]  /*3210*/  F2FP.F16.F32.PACK_AB R36, RZ, R36 ;  /* 0x00000024ff24723e */ /* 0x000fe200000000ff */
[----:B------:R-:W-:Y:S01]  /*3220*/  IMAD R21, R11, 0xf0, RZ ;  /* 0x000000f00b157824 */ /* 0x000fe200078e02ff */
[C---:B------:R-:W-:Y:S01]  /*3230*/  ISETP.GT.AND P2, PT, R3.reuse, 0x9, P2 ;  /* 0x000000090300780c */ /* 0x040fe20001744270 */
[----:B------:R-:W-:Y:S01]  /*3240*/  @P1 STG.E.U16 desc[UR38][R8.64], R34 ;  /* 0x0000002208001986 */ /* 0x000fe2000c101526 */
[----:B------:R-:W-:Y:S01]  /*3250*/  ISETP.GT.AND P1, PT, R68, 0x80, PT ;  /* 0x000000804400780c */ /* 0x000fe20003f24270 */
[----:B------:R-:W-:Y:S01]  /*3260*/  IMAD.WIDE.U32 R10, R10, 0xf0, R8 ;  /* 0x000000f00a0a7825 */ /* 0x000fe200078e0008 */
[----:B------:R-:W-:Y:S01]  /*3270*/  F2FP.F16.F32.PACK_AB R37, RZ, R37 ;  /* 0x00000025ff25723e */ /* 0x000fe200000000ff */
[----:B------:R-:W-:Y:S01]  /*3280*/  @P5 STG.E.U16 desc[UR38][R8.64+0x2], R35 ;  /* 0x0000022308005986 */ /* 0x000fe2000c101526 */
[----:B------:R-:W-:Y:S01]  /*3290*/  ISETP.GT.AND P5, PT, R3, RZ, P1 ;  /* 0x000000ff0300720c */ /* 0x000fe20000fa4270 */
[----:B------:R-:W-:Y:S01]  /*32a0*/  IMAD.IADD R5, R21, 0x1, R11 ;  /* 0x0000000115057824 */ /* 0x000fe200078e020b */
[----:B------:R-:W-:Y:S01]  /*32b0*/  F2FP.F16.F32.PACK_AB R38, RZ, R38 ;  /* 0x00000026ff26723e */ /* 0x000fe200000000ff */
[----:B------:R-:W-:Y:S01]  /*32c0*/  @P4 STG.E.U16 desc[UR38][R6.64+0x10], R36 ;  /* 0x0000102406004986 */ /* 0x000fe2000c101526 */
[----:B------:R-:W-:Y:S01]  /*32d0*/  ISETP.GT.AND P4, PT, R3, 0x8, P3 ;  /* 0x000000080300780c */ /* 0x000fe20001f84270 */
[-C--:B------:R-:W-:Y:S01]  /*32e0*/  FMUL R25, R25, R40.reuse ;  /* 0x0000002819197220 */ /* 0x080fe20000400000 */
[----:B------:R-:W-:Y:S01]  /*32f0*/  ISETP.GT.AND P3, PT, R3, 0x9, P3 ;  /* 0x000000090300780c */ /* 0x000fe20001f64270 */
[----:B------:R0:W-:Y:S01]  /*3300*/  @P2 STG.E.U16 desc[UR38][R6.64+0x12], R37 ;  /* 0x0000122506002986 */ /* 0x0001e2000c101526 */
[----:B------:R-:W-:Y:S01]  /*3310*/  F2FP.F16.F32.PACK_AB R39, RZ, R39 ;  /* 0x00000027ff27723e */ /* 0x000fe200000000ff */
[-C--:B------:R-:W-:Y:S01]  /*3320*/  FMUL R26, R26, R40.reuse ;  /* 0x000000281a1a7220 */ /* 0x080fe20000400000 */
[----:B------:R-:W-:Y:S01]  /*3330*/  ISETP.GT.AND P0, PT, R68, 0x88, PT ;  /* 0x000000884400780c */ /* 0x000fe20003f04270 */
[----:B------:R-:W-:Y:S01]  /*3340*/  FMUL R27, R27, R40 ;  /* 0x000000281b1b7220 */ /* 0x000fe20000400000 */
[----:B------:R-:W-:Y:S01]  /*3350*/  F2FP.F16.F32.PACK_AB R24, RZ, R24 ;  /* 0x00000018ff18723e */ /* 0x000fe200000000ff */
[----:B------:R-:W-:Y:S01]  /*3360*/  @P5 IMAD.MOV.U32 R4, RZ, RZ, R10 ;  /* 0x000000ffff045224 */ /* 0x000fe200078e000a */
[----:B------:R-:W-:Y:S01]  /*3370*/  F2FP.F16.F32.PACK_AB R25, RZ, R25 ;  /* 0x00000019ff19723e */ /* 0x000fe200000000ff */
[----:B------:R-:W-:Y:S01]  /*3380*/  FMUL R28, R28, R40 ;  /* 0x000000281c1c7220 */ /* 0x000fe20000400000 */
[----:B------:R-:W-:Y:S01]  /*3390*/  F2FP.F16.F32.PACK_AB R26, RZ, R26 ;  /* 0x0000001aff1a723e */ /* 0x000fe200000000ff */
[----:B------:R-:W-:Y:S01]  /*33a0*/  @P4 STG.E.U16 desc[UR38][R8.64+0x10], R38 ;  /* 0x0000102608004986 */ /* 0x000fe2000c101526 */
[----:B------:R-:W-:Y:S01]  /*33b0*/  ISETP.GT.AND P4, PT, R3, 0x1, P1 ;  /* 0x000000010300780c */ /* 0x000fe20000f84270 */
[-C--:B------:R-:W-:Y:S01]  /*33c0*/  FMUL R29, R29, R40.reuse ;  /* 0x000000281d1d7220 */ /* 0x080fe20000400000 */
[C---:B------:R-:W-:Y:S01]  /*33d0*/  ISETP.GT.AND P2, PT, R3.reuse, 0x8, P1 ;  /* 0x000000080300780c */ /* 0x040fe20000f44270 */
[----:B------:R1:W-:Y:S01]  /*33e0*/  @P3 STG.E.U16 desc[UR38][R8.64+0x12], R39 ;  /* 0x0000122708003986 */ /* 0x0003e2000c101526 */
[C---:B------:R-:W-:Y:S01]  /*33f0*/  ISETP.GT.AND P3, PT, R3.reuse, RZ, P0 ;  /* 0x000000ff0300720c */ /* 0x040fe20000764270 */
[----:B------:R-:W-:Y:S01]  /*3400*/  FMUL R30, R30, R40 ;  /* 0x000000281e1e7220 */ /* 0x000fe20000400000 */
[----:B------:R-:W-:Y:S01]  /*3410*/  ISETP.GT.AND P1, PT, R3, 0x9, P1 ;  /* 0x000000090300780c */ /* 0x000fe20000f24270 */
[----:B------:R2:W-:Y:S01]  /*3420*/  @P5 STG.E.U16 desc[UR38][R4.64], R24 ;  /* 0x0000001804005986 */ /* 0x0005e2000c101526 */
[----:B0-----:R-:W-:Y:S01]  /*3430*/  IADD3 R6, P5, R19, R10, RZ ;  /* 0x0000000a13067210 */ /* 0x001fe20007fbe0ff */
[----:B------:R-:W-:Y:S01]  /*3440*/  FMUL R31, R31, R40 ;  /* 0x000000281f1f7220 */ /* 0x000fe20000400000 */
[----:B------:R-:W-:-:S02]  /*3450*/  F2FP.F16.F32.PACK_AB R27, RZ, R27 ;  /* 0x0000001bff1b723e */ /* 0x000fc400000000ff */
[----:B------:R-:W-:Y:S01]  /*3460*/  F2FP.F16.F32.PACK_AB R28, RZ, R28 ;  /* 0x0000001cff1c723e */ /* 0x000fe200000000ff */
[--C-:B------:R-:W-:Y:S01]  /*3470*/  @P4 IMAD.MOV.U32 R12, RZ, RZ, R10.reuse ;  /* 0x000000ffff0c4224 */ /* 0x100fe200078e000a */
[----:B------:R-:W-:Y:S01]  /*3480*/  F2FP.F16.F32.PACK_AB R29, RZ, R29 ;  /* 0x0000001dff1d723e */ /* 0x000fe200000000ff */
[--C-:B------:R-:W-:Y:S01]  /*3490*/  @P4 IMAD.MOV.U32 R13, RZ, RZ, R5.reuse ;  /* 0x000000ffff0d4224 */ /* 0x100fe200078e0005 */
[----:B------:R-:W-:Y:S01]  /*34a0*/  F2FP.F16.F32.PACK_AB R30, RZ, R30 ;  /* 0x0000001eff1e723e */ /* 0x000fe200000000ff */
[--C-:B------:R-:W-:Y:S01]  /*34b0*/  IMAD.X R7, R15, 0x1, R5.reuse, P5 ;  /* 0x000000010f077824 */ /* 0x100fe200028e0605 */
[----:B-1----:R-:W-:Y:S01]  /*34c0*/  IADD3 R8, P5, R19, R10, RZ ;  /* 0x0000000a13087210 */ /* 0x002fe20007fbe0ff */
[----:B--2---:R-:W-:Y:S01]  /*34d0*/  @P2 IMAD.MOV.U32 R4, RZ, RZ, R10 ;  /* 0x000000ffff042224 */ /* 0x004fe200078e000a */
[----:B------:R-:W-:Y:S01]  /*34e0*/  @P4 STG.E.U16 desc[UR38][R12.64+0x2], R25 ;  /* 0x000002190c004986 */ /* 0x000fe2000c101526 */
[C---:B------:R-:W-:Y:S01]  /*34f0*/  ISETP.GT.AND P4, PT, R3.reuse, 0x1, P0 ;  /* 0x000000010300780c */ /* 0x040fe20000784270 */
[----:B------:R-:W-:Y:S01]  /*3500*/  @P1 IMAD.MOV.U32 R11, RZ, RZ, R5 ;  /* 0x000000ffff0b1224 */ /* 0x000fe200078e0005 */
[----:B------:R-:W-:Y:S01]  /*3510*/  F2FP.F16.F32.PACK_AB R31, RZ, R31 ;  /* 0x0000001fff1f723e */ /* 0x000fe200000000ff */
[----:B------:R-:W-:Y:S01]  /*3520*/  @P3 STG.E.U16 desc[UR38][R6.64], R26 ;  /* 0x0000001a06003986 */ /* 0x000fe2000c101526 */
[----:B------:R-:W-:Y:S01]  /*3530*/  ISETP.GT.AND P3, PT, R3, 0x8, P0 ;  /* 0x000000080300780c */ /* 0x000fe20000764270 */
[----:B------:R-:W-:Y:S01]  /*3540*/  IMAD.X R9, R5, 0x1, R15, P5 ;  /* 0x0000000105097824 */ /* 0x000fe200028e060f */
[----:B------:R-:W-:-:S07]  /*3550*/  ISETP.GT.AND P0, PT, R3, 0x9, P0 ;  /* 0x000000090300780c */ /* 0x000fce0000704270 */
[----:B------:R-:W-:Y:S04]  /*3560*/  @P4 STG.E.U16 desc[UR38][R6.64+0x2], R27 ;  /* 0x0000021b06004986 */ /* 0x000fe8000c101526 */
[----:B------:R0:W-:Y:S04]  /*3570*/  @P2 STG.E.U16 desc[UR38][R4.64+0x10], R28 ;  /* 0x0000101c04002986 */ /* 0x0001e8000c101526 */
[----:B------:R1:W-:Y:S04]  /*3580*/  @P1 STG.E.U16 desc[UR38][R10.64+0x12], R29 ;  /* 0x0000121d0a001986 */ /* 0x0003e8000c101526 */
[----:B------:R1:W-:Y:S01]  /*3590*/  @P3 STG.E.U16 desc[UR38][R8.64+0x10], R30 ;  /* 0x0000101e08003986 */ /* 0x0003e2000c101526 */
[----:B0-----:R-:W-:-:S02]  /*35a0*/  @P0 IMAD.MOV.U32 R4, RZ, RZ, R8 ;  /* 0x000000ffff040224 */ /* 0x001fc400078e0008 */
[----:B------:R-:W-:-:S05]  /*35b0*/  @P0 IMAD.MOV.U32 R5, RZ, RZ, R9 ;  /* 0x000000ffff050224 */ /* 0x000fca00078e0009 */
[----:B------:R1:W-:Y:S02]  /*35c0*/  @P0 STG.E.U16 desc[UR38][R4.64+0x12], R31 ;  /* 0x0000121f04000986 */ /* 0x0003e4000c101526 */
.L_x_57:
[----:B------:R-:W-:Y:S05]  /*35d0*/  BSYNC B0 ;  /* 0x0000000000007941 */ /* 0x000fea0003800000 */
.L_x_29:
[----:B------:R-:W-:Y:S01]  /*35e0*/  IADD3 R2, P0, R2, UR36, RZ ;  /* 0x0000002402027c10 */ /* 0x000fe2000ff1e0ff */
[----:B------:R-:W-:Y:S01]  /*35f0*/  ULDC.64 UR4, c[0x0][0x650] ;  /* 0x0001940000047ab9 */ /* 0x000fe20000000a00 */
[----:B------:R-:W-:Y:S01]  /*3600*/  PRMT R3, RZ, 0x7610, R3 ;  /* 0x00007610ff037816 */ /* 0x000fe20000000003 */
[----:B------:R-:W-:Y:S01]  /*3610*/  IMAD.MOV.U32 R52, RZ, RZ, -0x1 ;  /* 0xffffffffff347424 */ /* 0x000fe200078e00ff */
[----:B------:R-:W-:Y:S01]  /*3620*/  IADD3.X R17, R17, UR42, RZ, P0, !PT ;  /* 0x0000002a11117c10 */ /* 0x000fe200087fe4ff */
[----:B------:R-:W-:Y:S01]  /*3630*/  IMAD.MOV.U32 R19, RZ, RZ, -0x1 ;  /* 0xffffffffff137424 */ /* 0x000fe200078e00ff */
[----:B------:R-:W-:-:S04]  /*3640*/  ISETP.GE.U32.AND P0, PT, R2, UR4, PT ;  /* 0x0000000402007c0c */ /* 0x000fc8000bf06070 */
[----:B------:R-:W-:-:S13]  /*3650*/  ISETP.GE.U32.AND.EX P0, PT, R17, UR5, PT, P0 ;  /* 0x0000000511007c0c */ /* 0x000fda000bf06100 */
[----:B------:R-:W-:Y:S05]  /*3660*/  @P0 BRA `(.L_x_58) ;  /* 0x0000000400500947 */ /* 0x000fea0003800000 */
[----:B01-3--:R-:W0:Y:S01]  /*3670*/  LDC.64 R10, c[0x0][0x628] ;  /* 0x00018a00ff0a7b82 */ /* 0x00be220000000a00 */
[----:B--2---:R-:W1:Y:S01]  /*3680*/  S2R R12, SR_CTAID.X ;  /* 0x00000000000c7919 */ /* 0x004e620000002500 */
[----:B------:R-:W-:Y:S02]  /*3690*/  IMAD.MOV.U32 R8, RZ, RZ, R2 ;  /* 0x000000ffff087224 */ /* 0x000fe400078e0002 */
[----:B------:R-:W-:Y:S01]  /*36a0*/  IMAD.MOV.U32 R9, RZ, RZ, R17 ;  /* 0x000000ffff097224 */ /* 0x000fe200078e0011 */
[----:B------:R-:W2:Y:S03]  /*36b0*/  S2R R20, SR_CTAID.Y ;  /* 0x0000000000147919 */ /* 0x000ea60000002600 */
[----:B------:R-:W3:Y:S08]  /*36c0*/  LDC R0, c[0x0][0x630] ;  /* 0x00018c00ff007b82 */ /* 0x000ef00000000800 */
[----:B------:R-:W1:Y:S01]  /*36d0*/  LDC.64 R14, c[0x0][0x620] ;  /* 0x00018800ff0e7b82 */ /* 0x000e620000000a00 */
[----:B0-----:R-:W-:-:S04]  /*36e0*/  ISETP.NE.U32.AND P0, PT, R10, RZ, PT ;  /* 0x000000ff0a00720c */ /* 0x001fc80003f05070 */
[----:B------:R-:W-:-:S13]  /*36f0*/  ISETP.NE.AND.EX P0, PT, R11, RZ, PT, P0 ;  /* 0x000000ff0b00720c */ /* 0x000fda0003f05300 */
[----:B-123--:R-:W-:Y:S05]  /*3700*/  @!P0 BRA `(.L_x_59) ;  /* 0x0000000000288947 */ /* 0x00efea0003800000 */
        /* <DEDUP_REMOVED lines=10> */
.L_x_59:
[-CC-:B------:R-:W-:Y:S01]  /*37b0*/  SHF.R.U64 R19, R8, R0.reuse, R9.reuse ;  /* 0x0000000008137219 */ /* 0x180fe20000001209 */
[----:B------:R-:W0:Y:S01]  /*37c0*/  LDC.64 R26, c[0x0][0x640] ;  /* 0x00019000ff1a7b82 */ /* 0x000e220000000a00 */
[----:B------:R-:W-:Y:S01]  /*37d0*/  SHF.R.U32.HI R0, RZ, R0, R9 ;  /* 0x00000000ff007219 */ /* 0x000fe20000011609 */
[----:B------:R-:W-:Y:S01]  /*37e0*/  ULDC UR4, c[0x0][0x150] ;  /* 0x0000540000047ab9 */ /* 0x000fe20000000800 */
[----:B------:R-:W-:Y:S02]  /*37f0*/  IADD3 R7, P0, RZ, -R19, RZ ;  /* 0x80000013ff077210 */ /* 0x000fe40007f1e0ff */
[----:B------:R-:W-:-:S03]  /*3800*/  I2FP.F32.U32 R8, R12 ;  /* 0x0000000c00087245 */ /* 0x000fc60000201000 */
[----:B------:R-:W1:Y:S01]  /*3810*/  LDC R6, c[0x0][0x618] ;  /* 0x00018600ff067b82 */ /* 0x000e620000000800 */
[----:B------:R-:W-:Y:S02]  /*3820*/  IMAD.X R3, RZ, RZ, ~R0, P0 ;  /* 0x000000ffff037224 */ /* 0x000fe400000e0e00 */
[----:B------:R-:W-:Y:S01]  /*3830*/  FMUL R8, R8, UR4 ;  /* 0x0000000408087c20 */ /* 0x000fe20008400000 */
[----:B------:R-:W-:Y:S01]  /*3840*/  ULDC UR4, c[0x0][0x154] ;  /* 0x0000550000047ab9 */ /* 0x000fe20000000800 */
[-C--:B------:R-:W-:Y:S02]  /*3850*/  IMAD R0, R3, R14.reuse, RZ ;  /* 0x0000000e03007224 */ /* 0x080fe400078e02ff */
[----:B------:R-:W-:Y:S01]  /*3860*/  IMAD.MOV.U32 R3, RZ, RZ, R17 ;  /* 0x000000ffff037224 */ /* 0x000fe200078e0011 */
[----:B------:R-:W2:Y:S01]  /*3870*/  LDC R9, c[0x0][0x608] ;  /* 0x00018200ff097b82 */ /* 0x000ea20000000800 */
[----:B------:R-:W3:Y:S01]  /*3880*/  F2I.U32.TRUNC.NTZ R8, R8 ;  /* 0x0000000800087305 */ /* 0x000ee2000020f000 */
[----:B------:R-:W-:-:S04]  /*3890*/  IMAD.WIDE.U32 R4, R7, R14, R2 ;  /* 0x0000000e07047225 */ /* 0x000fc800078e0002 */
[----:B------:R-:W-:Y:S02]  /*38a0*/  IMAD R3, R7, R15, R0 ;  /* 0x0000000f07037224 */ /* 0x000fe400078e0200 */
[----:B------:R-:W4:Y:S01]  /*38b0*/  LDC R14, c[0x0][0x658] ;  /* 0x00019600ff0e7b82 */ /* 0x000f220000000800 */
[----:B0-----:R-:W-:Y:S01]  /*38c0*/  ISETP.NE.U32.AND P0, PT, R26, RZ, PT ;  /* 0x000000ff1a00720c */ /* 0x001fe20003f05070 */
[----:B------:R-:W-:Y:S01]  /*38d0*/  IMAD.IADD R3, R5, 0x1, R3 ;  /* 0x0000000105037824 */ /* 0x000fe200078e0203 */
[----:B------:R-:W-:Y:S02]  /*38e0*/  I2FP.F32.U32 R5, R20 ;  /* 0x0000001400057245 */ /* 0x000fe40000201000 */
[----:B------:R-:W-:-:S03]  /*38f0*/  ISETP.NE.AND.EX P0, PT, R27, RZ, PT, P0 ;  /* 0x000000ff1b00720c */ /* 0x000fc60003f05300 */
[----:B------:R-:W0:Y:S01]  /*3900*/  LDC R7, c[0x0][0x144] ;  /* 0x00005100ff077b82 */ /* 0x000e220000000800 */
[-CC-:B-1----:R-:W-:Y:S01]  /*3910*/  SHF.R.U32.HI R0, RZ, R6.reuse, R3.reuse ;  /* 0x00000006ff007219 */ /* 0x182fe20000011603 */
[----:B---3--:R-:W-:Y:S01]  /*3920*/  IMAD.MOV R8, RZ, RZ, -R8 ;  /* 0x000000ffff087224 */ /* 0x008fe200078e0a08 */
[----:B------:R-:W-:Y:S01]  /*3930*/  SHF.R.U64 R13, R4, R6, R3 ;  /* 0x00000006040d7219 */ /* 0x000fe20000001203 */
[----:B------:R-:W-:-:S04]  /*3940*/  FMUL R6, R5, UR4 ;  /* 0x0000000405067c20 */ /* 0x000fc80008400000 */
[----:B------:R-:W1:Y:S01]  /*3950*/  LDC R21, c[0x0][0x148] ;  /* 0x00005200ff157b82 */ /* 0x000e620000000800 */
[-CC-:B--2---:R-:W-:Y:S02]  /*3960*/  SHF.R.U64 R10, R13, R9.reuse, R0.reuse ;  /* 0x000000090d0a7219 */ /* 0x184fe40000001200 */
[----:B------:R-:W-:Y:S02]  /*3970*/  SHF.R.U32.HI R3, RZ, R9, R0 ;  /* 0x00000009ff037219 */ /* 0x000fe40000011600 */
[----:B------:R2:W3:Y:S03]  /*3980*/  F2I.U32.TRUNC.NTZ R0, R6 ;  /* 0x0000000600007305 */ /* 0x0004e6000020f000 */
[----:B------:R-:W1:Y:S01]  /*3990*/  LDC R24, c[0x0][0x648] ;  /* 0x00019200ff187b82 */ /* 0x000e620000000800 */
[-CC-:B----4-:R-:W-:Y:S02]  /*39a0*/  SHF.R.U64 R15, R10, R14.reuse, R3.reuse ;  /* 0x0000000e0a0f7219 */ /* 0x190fe40000001203 */
[----:B------:R-:W-:-:S03]  /*39b0*/  SHF.R.U32.HI R5, RZ, R14, R3 ;  /* 0x0000000eff057219 */ /* 0x000fc60000011603 */
[----:B------:R-:W-:Y:S02]  /*39c0*/  IMAD.MOV.U32 R4, RZ, RZ, R15 ;  /* 0x000000ffff047224 */ /* 0x000fe400078e000f */
[----:B------:R-:W4:Y:S01]  /*39d0*/  LDC R28, c[0x0][0x638] ;  /* 0x00018e00ff1c7b82 */ /* 0x000f220000000800 */
[----:B0-----:R-:W-:-:S07]  /*39e0*/  IMAD R25, R7, R8, R12 ;  /* 0x0000000807197224 */ /* 0x001fce00078e020c */
[----:B------:R-:W0:Y:S08]  /*39f0*/  LDC R29, c[0x0][0x610] ;  /* 0x00018400ff1d7b82 */ /* 0x000e300000000800 */
[----:B------:R-:W0:Y:S01]  /*3a00*/  LDC R30, c[0x0][0x600] ;  /* 0x00018000ff1e7b82 */ /* 0x000e220000000800 */
[----:B-123--:R-:W-:Y:S05]  /*3a10*/  @!P0 BRA `(.L_x_60) ;  /* 0x0000000000288947 */ /* 0x00efea0003800000 */
        /* <DEDUP_REMOVED lines=10> */
.L_x_60:
[----:B------:R-:W-:Y:S02]  /*3ac0*/  ISETP.NE.AND P0, PT, R16, 0x1, PT ;  /* 0x000000011000780c */ /* 0x000fe40003f05270 */
[----:B------:R-:W-:Y:S01]  /*3ad0*/  SHF.R.U64 R3, R4, R24, R5 ;  /* 0x0000001804037219 */ /* 0x000fe20000001205 */
[----:B------:R-:W-:Y:S01]  /*3ae0*/  IMAD.MOV R5, RZ, RZ, -R0 ;  /* 0x000000ffff057224 */ /* 0x000fe200078e0a00 */
[----:B------:R-:W-:Y:S02]  /*3af0*/  LOP3.LUT R0, R10, R47, RZ, 0xc0, !PT ;  /* 0x0000002f0a007212 */ /* 0x000fe400078ec0ff */
[----:B------:R-:W-:Y:S01]  /*3b00*/  LOP3.LUT R6, R13, R48, RZ, 0xc0, !PT ;  /* 0x000000300d067212 */ /* 0x000fe200078ec0ff */
[----:B------:R-:W-:Y:S02]  /*3b10*/  IMAD.MOV R4, RZ, RZ, -R3 ;  /* 0x000000ffff047224 */ /* 0x000fe400078e0a03 */
[----:B------:R-:W-:Y:S02]  /*3b20*/  IMAD R0, R45, R3, R0 ;  /* 0x000000032d007224 */ /* 0x000fe400078e0200 */
[----:B----4-:R-:W-:-:S02]  /*3b30*/  IMAD R3, R4, R28, R15 ;  /* 0x0000001c04037224 */ /* 0x010fc400078e020f */
[----:B------:R-:W-:Y:S02]  /*3b40*/  @P0 IMAD R25, R21, R5, R20 ;  /* 0x0000000515190224 */ /* 0x000fe400078e0214 */
[----:B0-----:R-:W-:Y:S02]  /*3b50*/  IMAD R5, R3, R30, R6 ;  /* 0x0000001e03057224 */ /* 0x001fe400078e0206 */
[----:B------:R-:W-:Y:S02]  /*3b60*/  IMAD R0, R0, R29, R25 ;  /* 0x0000001d00007224 */ /* 0x000fe400078e0219 */
[----:B------:R-:W-:-:S03]  /*3b70*/  IMAD.MOV.U32 R4, RZ, RZ, 0x1 ;  /* 0x00000001ff047424 */ /* 0x000fc600078e00ff */
[----:B------:R-:W-:Y:S02]  /*3b80*/  SEL R52, R5, R0, !P0 ;  /* 0x0000000005347207 */ /* 0x000fe40004000000 */
[----:B------:R-:W-:Y:S02]  /*3b90*/  PRMT R3, R4, 0x7610, R3 ;  /* 0x0000761004037816 */ /* 0x000fe40000000003 */
[----:B------:R-:W-:-:S07]  /*3ba0*/  SEL R0, R0, R5, !P0 ;  /* 0x0000000500007207 */ /* 0x000fce0004000000 */
.L_x_58:
[----:B------:R-:W-:Y:S01]  /*3bb0*/  LOP3.LUT P0, RZ, R3, 0xff, RZ, 0xc0, !PT ;  /* 0x000000ff03ff7812 */ /* 0x000fe2000780c0ff */
[----:B------:R-:W-:Y:S01]  /*3bc0*/  UIMAD.WIDE.U32 UR4, UR41, -0xf0f0f0f, URZ ;  /* 0xf0f0f0f1290478a5 */ /* 0x000fe2000f8e003f */
[----:B-----5:R-:W-:-:S03]  /*3bd0*/  IMAD.MOV.U32 R51, RZ, RZ, R0 ;  /* 0x000000ffff337224 */ /* 0x020fc600078e0000 */
[----:B------:R-:W-:-:S04]  /*3be0*/  USHF.R.U32.HI UR4, URZ, 0x5, UR5 ;  /* 0x000000053f047899 */ /* 0x000fc80008011605 */
[----:B------:R-:W-:-:S04]  /*3bf0*/  UIMAD UR41, UR4, -0x22, UR41 ;  /* 0xffffffde042978a4 */ /* 0x000fc8000f8e0229 */
[----:B------:R-:W-:Y:S08]  /*3c00*/  @P0 BRA `(.L_x_61) ;  /* 0xffffffd800780947 */ /* 0x000ff0000383ffff */
[----:B------:R-:W-:Y:S05]  /*3c10*/  EXIT ;  /* 0x000000000000794d */ /* 0x000fea0003800000 */
.L_x_4:
        /* <DEDUP_REMOVED lines=26> */
.L_x_63:
[--C-:B------:R-:W-:Y:S01]  /*3dc0*/  SHF.R.U64 R14, R12, R20, R13.reuse ;  /* 0x000000140c0e7219 */ /* 0x100fe2000000120d */
[----:B------:R-:W0:Y:S01]  /*3dd0*/  LDC R24, c[0x0][0x618] ;  /* 0x00018600ff187b82 */ /* 0x000e220000000800 */
[----:B------:R-:W-:Y:S01]  /*3de0*/  I2FP.F32.U32 R10, R6 ;  /* 0x00000006000a7245 */ /* 0x000fe20000201000 */
[----:B------:R-:W-:Y:S01]  /*3df0*/  ULDC UR4, c[0x0][0x150] ;  /* 0x0000540000047ab9 */ /* 0x000fe20000000800 */
[----:B------:R-:W-:Y:S01]  /*3e00*/  SHF.R.U32.HI R7, RZ, R20, R13 ;  /* 0x00000014ff077219 */ /* 0x000fe2000001160d */
[----:B------:R-:W-:Y:S01]  /*3e10*/  IMAD.MOV.U32 R8, RZ, RZ, R2 ;  /* 0x000000ffff087224 */ /* 0x000fe200078e0002 */
[----:B------:R-:W-:Y:S01]  /*3e20*/  IADD3 R11, P0, RZ, -R14, RZ ;  /* 0x8000000eff0b7210 */ /* 0x000fe20007f1e0ff */
[----:B------:R-:W-:Y:S01]  /*3e30*/  FMUL R13, R10, UR4 ;  /* 0x000000040a0d7c20 */ /* 0x000fe20008400000 */
[----:B------:R-:W-:Y:S01]  /*3e40*/  IMAD.MOV.U32 R9, RZ, RZ, R17 ;  /* 0x000000ffff097224 */ /* 0x000fe200078e0011 */
[----:B------:R-:W1:Y:S01]  /*3e50*/  LDC.64 R26, c[0x0][0x640] ;  /* 0x00019000ff1a7b82 */ /* 0x000e620000000a00 */
[----:B------:R-:W-:Y:S01]  /*3e60*/  ULDC UR4, c[0x0][0x154] ;  /* 0x0000550000047ab9 */ /* 0x000fe20000000800 */
[----:B------:R-:W-:-:S02]  /*3e70*/  IMAD.X R7, RZ, RZ, ~R7, P0 ;  /* 0x000000ffff077224 */ /* 0x000fc400000e0e07 */
[----:B------:R-:W2:Y:S01]  /*3e80*/  F2I.U32.TRUNC.NTZ R13, R13 ;  /* 0x0000000d000d7305 */ /* 0x000ea2000020f000 */
[----:B------:R-:W-:-:S03]  /*3e90*/  IMAD.WIDE.U32 R8, R11, R22, R8 ;  /* 0x000000160b087225 */ /* 0x000fc600078e0008 */
[----:B------:R-:W3:Y:S01]  /*3ea0*/  LDC R15, c[0x0][0x144] ;  /* 0x00005100ff0f7b82 */ /* 0x000ee20000000800 */
[----:B------:R-:W-:-:S04]  /*3eb0*/  IMAD R10, R7, R22, RZ ;  /* 0x00000016070a7224 */ /* 0x000fc800078e02ff */
[----:B------:R-:W-:Y:S02]  /*3ec0*/  IMAD R7, R11, R23, R10 ;  /* 0x000000170b077224 */ /* 0x000fe400078e020a */
[----:B------:R-:W-:Y:S01]  /*3ed0*/  IMAD.MOV.U32 R10, RZ, RZ, -0x1 ;  /* 0xffffffffff0a7424 */ /* 0x000fe200078e00ff */
[----:B------:R-:W4:Y:S01]  /*3ee0*/  LDC R20, c[0x0][0x608] ;  /* 0x00018200ff147b82 */ /* 0x000f220000000800 */
[----:B------:R-:W-:Y:S01]  /*3ef0*/  IMAD.IADD R7, R9, 0x1, R7 ;  /* 0x0000000109077824 */ /* 0x000fe200078e0207 */
[----:B------:R-:W-:-:S04]  /*3f00*/  I2FP.F32.U32 R9, R5 ;  /* 0x0000000500097245 */ /* 0x000fc80000201000 */
[-C--:B0-----:R-:W-:Y:S01]  /*3f10*/  SHF.R.U64 R12, R8, R24.reuse, R7 ;  /* 0x00000018080c7219 */ /* 0x081fe20000001207 */
[----:B--2---:R-:W-:Y:S01]  /*3f20*/  IMAD.MOV R8, RZ, RZ, -R13 ;  /* 0x000000ffff087224 */ /* 0x004fe200078e0a0d */
[----:B------:R-:W0:Y:S01]  /*3f30*/  LDC R11, c[0x0][0x658] ;  /* 0x00019600ff0b7b82 */ /* 0x000e220000000800 */
[----:B-1----:R-:W-:Y:S01]  /*3f40*/  ISETP.NE.U32.AND P0, PT, R26, RZ, PT ;  /* 0x000000ff1a00720c */ /* 0x002fe20003f05070 */
[----:B------:R-:W-:Y:S01]  /*3f50*/  FMUL R9, R9, UR4 ;  /* 0x0000000409097c20 */ /* 0x000fe20008400000 */
[----:B------:R-:W-:Y:S02]  /*3f60*/  SHF.R.U32.HI R7, RZ, R24, R7 ;  /* 0x00000018ff077219 */ /* 0x000fe40000011607 */
[----:B------:R-:W-:-:S03]  /*3f70*/  ISETP.NE.AND.EX P0, PT, R27, RZ, PT, P0 ;  /* 0x000000ff1b00720c */ /* 0x000fc60003f05300 */
[----:B------:R-:W1:Y:S01]  /*3f80*/  LDC R22, c[0x0][0x148] ;  /* 0x00005200ff167b82 */ /* 0x000e620000000800 */
[----:B---3--:R-:W-:Y:S02]  /*3f90*/  IMAD R23, R15, R8, R6 ;  /* 0x000000080f177224 */ /* 0x008fe400078e0206 */
[----:B------:R-:W-:-:S05]  /*3fa0*/  IMAD.MOV.U32 R8, RZ, RZ, 0x1 ;  /* 0x00000001ff087424 */ /* 0x000fca00078e00ff */
[----:B------:R-:W2:Y:S01]  /*3fb0*/  LDC R21, c[0x0][0x600] ;  /* 0x00018000ff157b82 */ /* 0x000ea20000000800 */
[-CC-:B----4-:R-:W-:Y:S02]  /*3fc0*/  SHF.R.U64 R15, R12, R20.reuse, R7.reuse ;  /* 0x000000140c0f7219 */ /* 0x190fe40000001207 */
[----:B------:R-:W-:Y:S02]  /*3fd0*/  SHF.R.U32.HI R6, RZ, R20, R7 ;  /* 0x00000014ff067219 */ /* 0x000fe40000011607 */
[----:B------:R3:W4:Y:S03]  /*3fe0*/  F2I.U32.TRUNC.NTZ R20, R9 ;  /* 0x0000000900147305 */ /* 0x000726000020f000 */
[----:B------:R-:W1:Y:S01]  /*3ff0*/  LDC R25, c[0x0][0x648] ;  /* 0x00019200ff197b82 */ /* 0x000e620000000800 */
[-C--:B0-----:R-:W-:Y:S02]  /*4000*/  SHF.R.U64 R19, R15, R11.reuse, R6 ;  /* 0x0000000b0f137219 */ /* 0x081fe40000001206 */
[----:B------:R-:W-:-:S02]  /*4010*/  SHF.L.U32 R10, R10, R11, RZ ;  /* 0x0000000b0a0a7219 */ /* 0x000fc400000006ff */
[-C--:B------:R-:W-:Y:S01]  /*4020*/  SHF.R.U32.HI R7, RZ, R11.reuse, R6 ;  /* 0x0000000bff077219 */ /* 0x080fe20000011606 */
[----:B------:R-:W-:Y:S01]  /*4030*/  IMAD.MOV.U32 R6, RZ, RZ, R19 ;  /* 0x000000ffff067224 */ /* 0x000fe200078e0013 */
[----:B------:R-:W-:Y:S01]  /*4040*/  SHF.L.U32 R24, R8, R11, RZ ;  /* 0x0000000b08187219 */ /* 0x000fe200000006ff */
[----:B------:R-:W0:Y:S01]  /*4050*/  LDC R28, c[0x0][0x638] ;  /* 0x00018e00ff1c7b82 */ /* 0x000e220000000800 */
[----:B------:R-:W-:-:S07]  /*4060*/  LOP3.LUT R30, RZ, R10, RZ, 0x33, !PT ;  /* 0x0000000aff1e7212 */ /* 0x000fce00078e33ff */
[----:B------:R-:W0:Y:S01]  /*4070*/  LDC R29, c[0x0][0x610] ;  /* 0x00018400ff1d7b82 */ /* 0x000e220000000800 */
[----:B---34-:R-:W-:Y:S05]  /*4080*/  @!P0 BRA `(.L_x_64) ;  /* 0x0000000000288947 */ /* 0x018fea0003800000 */
[----:B------:R-:W3:Y:S02]  /*4090*/  LDC R6, c[0x0][0x64c] ;  /* 0x00019300ff067b82 */ /* 0x000ee40000000800 */
[----:B---3--:R-:W-:-:S05]  /*40a0*/  IADD3 R11, P0, R19, R6, RZ ;  /* 0x00000006130b7210 */ /* 0x008fca0007f1e0ff */
        /* <DEDUP_REMOVED lines=8> */
.L_x_64:
[----:B------:R-:W-:Y:S01]  /*4130*/  ISETP.NE.AND P0, PT, R16, 0x1, PT ;  /* 0x000000011000780c */ /* 0x000fe20003f05270 */
[----:B--2---:R-:W-:Y:S01]  /*4140*/  VIADD R9, R21, 0xffffffff ;  /* 0xffffffff15097836 */ /* 0x004fe20000000000 */
[----:B-1----:R-:W-:Y:S01]  /*4150*/  SHF.R.U64 R7, R6, R25, R7 ;  /* 0x0000001906077219 */ /* 0x002fe20000001207 */
[----:B------:R-:W-:Y:S01]  /*4160*/  IMAD.MOV R20, RZ, RZ, -R20 ;  /* 0x000000ffff147224 */ /* 0x000fe200078e0a14 */
[----:B------:R-:W-:Y:S02]  /*4170*/  LOP3.LUT R6, R15, R30, RZ, 0xc0, !PT ;  /* 0x0000001e0f067212 */ /* 0x000fe400078ec0ff */
[----:B------:R-:W-:Y:S01]  /*4180*/  LOP3.LUT R12, R12, R9, RZ, 0xc0, !PT ;  /* 0x000000090c0c7212 */ /* 0x000fe200078ec0ff */
[----:B------:R-:W-:Y:S02]  /*4190*/  IMAD.MOV R8, RZ, RZ, -R7 ;  /* 0x000000ffff087224 */ /* 0x000fe400078e0a07 */
[----:B------:R-:W-:Y:S02]  /*41a0*/  IMAD R6, R24, R7, R6 ;  /* 0x0000000718067224 */ /* 0x000fe400078e0206 */
[----:B------:R-:W-:-:S02]  /*41b0*/  IMAD.MOV.U32 R9, RZ, RZ, 0x1 ;  /* 0x00000001ff097424 */ /* 0x000fc400078e00ff */
[----:B------:R-:W-:Y:S02]  /*41c0*/  @P0 IMAD R23, R22, R20, R5 ;  /* 0x0000001416170224 */ /* 0x000fe400078e0205 */
[----:B0-----:R-:W-:Y:S02]  /*41d0*/  IMAD R5, R8, R28, R19 ;  /* 0x0000001c08057224 */ /* 0x001fe400078e0213 */
[----:B------:R-:W-:Y:S02]  /*41e0*/  IMAD R20, R6, R29, R23 ;  /* 0x0000001d06147224 */ /* 0x000fe400078e0217 */
[----:B------:R-:W-:Y:S02]  /*41f0*/  IMAD R5, R5, R21, R12 ;  /* 0x0000001505057224 */ /* 0x000fe400078e020c */
[----:B------:R-:W-:-:S03]  /*4200*/  IMAD.MOV.U32 R8, RZ, RZ, R14 ;  /* 0x000000ffff087224 */ /* 0x000fc600078e000e */
[----:B------:R-:W-:Y:S02]  /*4210*/  SEL R21, R5, R20, !P0 ;  /* 0x0000001405157207 */ /* 0x000fe40004000000 */
[----:B------:R-:W-:-:S07]  /*4220*/  SEL R20, R20, R5, !P0 ;  /* 0x0000000514147207 */ /* 0x000fce0004000000 */
.L_x_62:
[----:B------:R-:W-:-:S08]  /*4230*/  NOP ;  /* 0x0000000000007918 */ /* 0x000fd00000000000 */
[----:B------:R-:W0:-:S00]  /*4240*/  USETMAXREG.DEALLOC.CTAPOOL 0x28 ;  /* 0x00000028000079c8 */ /* 0x000e0000080e0500 */
[----:B0-----:R-:W-:-:S13]  /*4250*/  ISETP.NE.AND P0, PT, R0, RZ, PT ;  /* 0x000000ff0000720c */ /* 0x001fda0003f05270 */
[----:B------:R-:W-:Y:S05]  /*4260*/  @P0 EXIT ;  /* 0x000000000000094d */ /* 0x000fea0003800000 */
[----:B------:R-:W-:Y:S01]  /*4270*/  LOP3.LUT P0, RZ, R9, 0xff, RZ, 0xc0, !PT ;  /* 0x000000ff09ff7812 */ /* 0x000fe2000780c0ff */
[----:B------:R-:W-:Y:S02]  /*4280*/  IMAD.MOV.U32 R0, RZ, RZ, 0x1 ;  /* 0x00000001ff007424 */ /* 0x000fe400078e00ff */
[----:B------:R-:W-:-:S10]  /*4290*/  IMAD.MOV.U32 R13, RZ, RZ, RZ ;  /* 0x000000ffff0d7224 */ /* 0x000fd400078e00ff */
[----:B------:R-:W-:Y:S05]  /*42a0*/  @!P0 BRA `(.L_x_65) ;  /* 0x0000000c00188947 */ /* 0x000fea0003800000 */
[----:B------:R-:W0:Y:S01]  /*42b0*/  LDC R0, c[0x0][0x28c] ;  /* 0x0000a300ff007b82 */ /* 0x000e220000000800 */
[----:B------:R-:W-:Y:S01]  /*42c0*/  LOP3.LUT P0, RZ, R3, 0x1f, RZ, 0xc0, !PT ;  /* 0x0000001f03ff7812 */ /* 0x000fe2000780c0ff */
[----:B------:R-:W-:Y:S01]  /*42d0*/  ULDC UR5, c[0x0][0x658] ;  /* 0x0001960000057ab9 */ /* 0x000fe20000000800 */
[----:B------:R-:W-:Y:S01]  /*42e0*/  UMOV UR6, 0xffffffff ;  /* 0xffffffff00067882 */ /* 0x000fe20000000000 */
[----:B------:R-:W-:Y:S01]  /*42f0*/  BSSY B0, `(.L_x_65) ;  /* 0x00000c1000007945 */ /* 0x000fe20003800000 */
[----:B------:R-:W-:Y:S01]  /*4300*/  USHF.L.U32 UR6, UR6, UR5, URZ ;  /* 0x0000000506067299 */ /* 0x000fe2000800063f */
[C---:B------:R-:W-:Y:S01]  /*4310*/  ISETP.NE.AND P2, PT, R4.reuse, RZ, PT ;  /* 0x000000ff0400720c */ /* 0x040fe20003f45270 */
[----:B------:R-:W-:Y:S01]  /*4320*/  IMAD.MOV.U32 R19, RZ, RZ, 0x1 ;  /* 0x00000001ff137424 */ /* 0x000fe200078e00ff */
[----:B------:R-:W-:Y:S01]  /*4330*/  ISETP.NE.OR P0, PT, R4, RZ, !P0 ;  /* 0x000000ff0400720c */ /* 0x000fe20004705670 */
[----:B------:R-:W-:Y:S01]  /*4340*/  IMAD.MOV.U32 R13, RZ, RZ, RZ ;  /* 0x000000ffff0d7224 */ /* 0x000fe200078e00ff */
[----:B------:R-:W-:Y:S01]  /*4350*/  LOP3.LUT R12, R18, 0x2, RZ, 0xfc, !PT ;  /* 0x00000002120c7812 */ /* 0x000fe200078efcff */
[----:B------:R-:W-:Y:S01]  /*4360*/  ULDC UR4, c[0x0][0x600] ;  /* 0x0001800000047ab9 */ /* 0x000fe20000000800 */
[----:B------:R-:W-:Y:S01]  /*4370*/  UMOV UR7, 0x1 ;  /* 0x0000000100077882 */ /* 0x000fe20000000000 */
[----:B------:R-:W-:-:S02]  /*4380*/  UIADD3 UR15, UR4, -0x1, URZ ;  /* 0xffffffff040f7890 */ /* 0x000fc4000fffe03f */
[----:B------:R-:W-:Y:S02]  /*4390*/  USHF.L.U32 UR17, UR7, UR5, URZ ;  /* 0x0000000507117299 */ /* 0x000fe4000800063f */
[----:B------:R-:W-:Y:S01]  /*43a0*/  ULOP3.LUT UR16, URZ, UR6, URZ, 0x33, !UPT ;  /* 0x000000063f107292 */ /* 0x000fe2000f8e333f */
[----:B------:R-:W-:Y:S01]  /*43b0*/  ULDC.64 UR20, c[0x0][0x198] ;  /* 0x0000660000147ab9 */ /* 0x000fe20000000a00 */
[----:B0-----:R-:W-:-:S05]  /*43c0*/  VIADD R0, R0, 0xf ;  /* 0x0000000f00007836 */ /* 0x001fca0000000000 */
[----:B------:R-:W-:-:S04]  /*43d0*/  SHF.R.S32.HI R3, RZ, 0x1f, R0 ;  /* 0x0000001fff037819 */ /* 0x000fc80000011400 */
[----:B------:R-:W-:Y:S01]  /*43e0*/  LEA.HI R3, R3, R0, RZ, 0x4 ;  /* 0x0000000003037211 */ /* 0x000fe200078f20ff */
[----:B------:R-:W-:-:S03]  /*43f0*/  IMAD.MOV.U32 R0, RZ, RZ, 0x1 ;  /* 0x00000001ff007424 */ /* 0x000fc600078e00ff */
[----:B------:R-:W-:-:S05]  /*4400*/  SHF.R.S32.HI R10, RZ, 0x4, R3 ;  /* 0x00000004ff0a7819 */ /* 0x000fca0000011403 */
[----:B------:R-:W-:-:S07]  /*4410*/  VIADD R11, R10, 0x1 ;  /* 0x000000010a0b7836 */ /* 0x000fce0000000000 */
.L_x_77:
[----:B------:R-:W-:-:S03]  /*4420*/  UMOV UR4, 0xffffffff ;  /* 0xffffffff00047882 */ /* 0x000fc60000000000 */
[----:B------:R-:W-:Y:S05]  /*4430*/  BRA.DIV UR4, `(.L_x_66) ;  /* 0x0000001e04d87947 */ /* 0x000fea000b800000 */
[----:B------:R-:W-:-:S13]  /*4440*/  ELECT P6, URZ, PT ;  /* 0x00000000003f782f */ /* 0x000fda00038c0000 */
.L_x_118:
[----:B------:R-:W0:Y:S01]  /*4450*/  LDC R3, c[0x0][0x28c] ;  /* 0x0000a300ff037b82 */ /* 0x000e220000000800 */
[----:B------:R-:W-:Y:S01]  /*4460*/  BSSY B1, `(.L_x_67) ;  /* 0x0000037000017945 */ /* 0x000fe20003800000 */
[----:B0-----:R-:W-:-:S13]  /*4470*/  ISETP.LT.OR P6, PT, R3, 0x1, !P6 ;  /* 0x000000010300780c */ /* 0x001fda00077c1670 */
[----:B------:R-:W-:Y:S05]  /*4480*/  @P6 BRA `(.L_x_68) ;  /* 0x0000000000d06947 */ /* 0x000fea0003800000 */
[----:B------:R-:W-:Y:S02]  /*4490*/  IMAD.SHL.U32 R21, R21, 0x10, RZ ;  /* 0x0000001015157824 */ /* 0x000fe400078e00ff */
[----:B------:R-:W-:Y:S02]  /*44a0*/  IMAD R20, R20, 0xc0, RZ ;  /* 0x000000c014147824 */ /* 0x000fe400078e02ff */
[----:B------:R-:W-:Y:S02]  /*44b0*/  IMAD.MOV.U32 R15, RZ, RZ, RZ ;  /* 0x000000ffff0f7224 */ /* 0x000fe400078e00ff */
[----:B------:R-:W-:Y:S02]  /*44c0*/  IMAD.MOV.U32 R3, RZ, RZ, R11 ;  /* 0x000000ffff037224 */ /* 0x000fe400078e000b */
[----:B------:R-:W-:Y:S02]  /*44d0*/  IMAD.MOV.U32 R4, RZ, RZ, R0 ;  /* 0x000000ffff047224 */ /* 0x000fe400078e0000 */
[----:B------:R-:W-:-:S07]  /*44e0*/  IMAD.MOV.U32 R5, RZ, RZ, R13 ;  /* 0x000000ffff057224 */ /* 0x000fce00078e000d */
.L_x_72:
[----:B------:R-:W0:Y:S01]  /*44f0*/  S2R R7, SR_CgaCtaId ;  /* 0x0000000000077919 */ /* 0x000e220000008800 */
[----:B------:R-:W-:-:S04]  /*4500*/  MOV R6, 0x400 ;  /* 0x0000040000067802 */ /* 0x000fc80000000f00 */
[----:B0-----:R-:W-:Y:S02]  /*4510*/  LEA R14, R7, R6, 0x18 ;  /* 0x00000006070e7211 */ /* 0x001fe400078ec0ff */
[----:B------:R-:W-:Y:S01]  /*4520*/  SHF.L.U32 R6, R4, 0x1f, RZ ;  /* 0x0000001f04067819 */ /* 0x000fe200000006ff */
[----:B------:R-:W0:Y:S02]  /*4530*/  @!P2 LDC R7, c[0x0][0x500] ;  /* 0x00014000ff07ab82 */ /* 0x000e240000000800 */
[----:B------:R-:W-:-:S04]  /*4540*/  IMAD R9, R5, 0x8, R14 ;  /* 0x0000000805097824 */ /* 0x000fc800078e020e */
[----:B------:R-:W1:Y:S02]  /*4550*/  SYNCS.PHASECHK.TRANS64.TRYWAIT P1, [R9+URZ+0x110], R6 ;  /* 0x00011006090075a7 */ /* 0x000e64000802017f */
[----:B-1----:R-:W-:Y:S05]  /*4560*/  @!P1 BRA `(.L_x_69) ;  /* 0x0000001c00ac9947 */ /* 0x002fea0003800000 */
.L_x_119:
[----:B-1----:R-:W-:Y:S01]  /*4570*/  PRMT R6, R12, 0x9910, RZ ;  /* 0x000099100c067816 */ /* 0x002fe200000000ff */
[----:B0-----:R0:W-:Y:S03]  /*4580*/  @!P2 SYNCS.ARRIVE.TRANS64 RZ, [R9+URZ], R7 ;  /* 0x0000000709ffa9a7 */ /* 0x0011e6000800003f */
[----:B------:R-:W-:-:S13]  /*4590*/  ISETP.NE.AND P1, PT, R6, 0x2, PT ;  /* 0x000000020600780c */ /* 0x000fda0003f25270 */
[----:B0-----:R-:W-:Y:S05]  /*45a0*/  @P1 BRA `(.L_x_70) ;  /* 0x0000000000041947 */ /* 0x001fea0003800000 */
[----:B------:R-:W-:Y:S01]  /*45b0*/  BPT.TRAP 0x1 ;  /* 0x000000040000795c */ /* 0x000fe20000300000 */
.L_x_70:
[----:B------:R-:W-:Y:S05]  /*45c0*/  @P0 BRA `(.L_x_71) ;  /* 0x0000000000040947 */ /* 0x000fea0003800000 */
[----:B------:R-:W-:Y:S01]  /*45d0*/  BPT.TRAP 0x1 ;  /* 0x000000040000795c */ /* 0x000fe20000300000 */
.L_x_71:
[--C-:B------:R-:W-:Y:S01]  /*45e0*/  IMAD R6, R5, 0x1800, R14.reuse ;  /* 0x0000180005067824 */ /* 0x100fe200078e020e */
[----:B------:R-:W-:Y:S01]  /*45f0*/  R2UR UR9, R9 ;  /* 0x00000000090972ca */ /* 0x000fe200000e0000 */
[----:B------:R-:W-:Y:S01]  /*4600*/  IMAD R14, R5, 0x200, R14 ;  /* 0x00000200050e7824 */ /* 0x000fe200078e020e */
[----:B------:R-:W-:Y:S01]  /*4610*/  UIADD3 UR4, UP0, UR20, 0xf0, URZ ;  /* 0x000000f014047890 */ /* 0x000fe2000ff1e03f */
[----:B------:R-:W-:Y:S01]  /*4620*/  VIADD R3, R3, 0xffffffff ;  /* 0xffffffff03037836 */ /* 0x000fe20000000000 */
[----:B------:R-:W-:Y:S01]  /*4630*/  R2UR UR5, R6 ;  /* 0x00000000060572ca */ /* 0x000fe200000e0000 */
[----:B------:R-:W-:Y:S01]  /*4640*/  UIADD3 UR22, UP1, UR20, 0x1f0, URZ ;  /* 0x000001f014167890 */ /* 0x000fe2000ff3e03f */
[----:B------:R-:W-:Y:S01]  /*4650*/  R2UR UR8, R14 ;  /* 0x000000000e0872ca */ /* 0x000fe200000e0000 */
[----:B------:R-:W-:Y:S01]  /*4660*/  VIADD R5, R5, 0x1 ;  /* 0x0000000105057836 */ /* 0x000fe20000000000 */
[----:B------:R-:W-:Y:S01]  /*4670*/  R2UR UR11, R20 ;  /* 0x00000000140b72ca */ /* 0x000fe200000e0000 */
[----:B------:R-:W-:Y:S01]  /*4680*/  UIADD3.X UR23, URZ, UR21, URZ, UP1, !UPT ;  /* 0x000000153f177290 */ /* 0x000fe20008ffe43f */
[----:B------:R-:W-:Y:S01]  /*4690*/  R2UR UR10, R15 ;  /* 0x000000000f0a72ca */ /* 0x000fe200000e0000 */
[----:B------:R-:W-:Y:S01]  /*46a0*/  UMOV UR6, 0x0 ;  /* 0x0000000000067882 */ /* 0x000fe20000000000 */
[----:B------:R-:W-:Y:S01]  /*46b0*/  R2UR UR12, R8 ;  /* 0x00000000080c72ca */ /* 0x000fe200000e0000 */
[----:B------:R-:W-:Y:S01]  /*46c0*/  UMOV UR7, 0x10000000 ;  /* 0x1000000000077882 */ /* 0x000fe20000000000 */
[----:B------:R-:W-:Y:S01]  /*46d0*/  R2UR UR18, R21 ;  /* 0x00000000151272ca */ /* 0x000fe200000e0000 */
[----:B------:R-:W-:Y:S01]  /*46e0*/  VIADD R15, R15, 0x10 ;  /* 0x000000100f0f7836 */ /* 0x000fe20000000000 */
[----:B------:R-:W-:Y:S01]  /*46f0*/  ISETP.GT.AND P3, PT, R3, 0x1, PT ;  /* 0x000000010300780c */ /* 0x000fe20003f64270 */
[----:B------:R-:W-:Y:S01]  /*4700*/  UIADD3 UR13, UR5, 0x300, URZ ;  /* 0x00000300050d7890 */ /* 0x000fe2000fffe03f */
[----:B------:R-:W-:Y:S01]  /*4710*/  ISETP.NE.AND P1, PT, R5, 0x22, PT ;  /* 0x000000220500780c */ /* 0x000fe20003f25270 */
[----:B------:R-:W-:-:S02]  /*4720*/  UIADD3.X UR5, URZ, UR21, URZ, UP0, !UPT ;  /* 0x000000153f057290 */ /* 0x000fc400087fe43f */
[----:B------:R-:W-:Y:S01]  /*4730*/  UIADD3 UR14, UR8, 0x33300, URZ ;  /* 0x00033300080e7890 */ /* 0x000fe2000fffe03f */
[----:B------:R-:W-:Y:S02]  /*4740*/  SEL R7, RZ, 0x1, P1 ;  /* 0x00000001ff077807 */ /* 0x000fe40000800000 */
[----:B------:R-:W-:Y:S01]  /*4750*/  UMOV UR8, UR13 ;  /* 0x0000000d00087c82 */ /* 0x000fe20008000000 */
[----:B------:R-:W-:Y:S02]  /*4760*/  SEL R5, R5, RZ, P1 ;  /* 0x000000ff05057207 */ /* 0x000fe40000800000 */
[----:B------:R-:W-:Y:S01]  /*4770*/  LOP3.LUT R4, R4, R7, RZ, 0x3c, !PT ;  /* 0x0000000704047212 */ /* 0x000fe200078e3cff */
[----:B------:R0:W-:Y:S02]  /*4780*/  UTMALDG.3D [UR8], [UR4], desc[UR6] ;  /* 0x00000608040075b4 */ /* 0x0001e40008011000 */
[----:B0-----:R-:W-:Y:S01]  /*4790*/  UMOV UR8, UR14 ;  /* 0x0000000e00087c82 */ /* 0x001fe20008000000 */
[----:B------:R-:W-:-:S02]  /*47a0*/  UMOV UR11, UR18 ;  /* 0x00000012000b7c82 */ /* 0x000fc40008000000 */
[----:B------:R0:W-:Y:S02]  /*47b0*/  UTMALDG.3D [UR8], [UR22], desc[UR6] ;  /* 0x00000608160075b4 */ /* 0x0001e40008011000 */
[----:B0-----:R-:W-:Y:S05]  /*47c0*/  @P3 BRA `(.L_x_72) ;  /* 0xfffffffc00483947 */ /* 0x001fea000383ffff */
.L_x_68:
[----:B------:R-:W-:Y:S05]  /*47d0*/  BSYNC B1 ;  /* 0x0000000000017941 */ /* 0x000fea0003800000 */
.L_x_67:
[----:B------:R-:W-:Y:S01]  /*47e0*/  LOP3.LUT P3, RZ, R19, 0xff, RZ, 0xc0, !PT ;  /* 0x000000ff13ff7812 */ /* 0x000fe2000786c0ff */
[----:B------:R-:W-:Y:S01]  /*47f0*/  IMAD.IADD R6, R10, 0x1, R13 ;  /* 0x000000010a067824 */ /* 0x000fe200078e020d */
[----:B------:R-:W-:Y:S01]  /*4800*/  IADD3 R2, P4, R2, UR36, RZ ;  /* 0x0000002402027c10 */ /* 0x000fe2000ff9e0ff */
[----:B------:R-:W-:Y:S01]  /*4810*/  ULDC.64 UR4, c[0x0][0x650] ;  /* 0x0001940000047ab9 */ /* 0x000fe20000000a00 */
[----:B------:R-:W-:Y:S01]  /*4820*/  BSSY B1, `(.L_x_73) ;  /* 0x000006b000017945 */ /* 0x000fe20003800000 */
[----:B------:R-:W-:Y:S01]  /*4830*/  IMAD.MOV.U32 R20, RZ, RZ, -0x1 ;  /* 0xffffffffff147424 */ /* 0x000fe200078e00ff */
[----:B------:R-:W-:Y:S01]  /*4840*/  ISETP.GT.U32.AND P1, PT, R6, 0x21, PT ;  /* 0x000000210600780c */ /* 0x000fe20003f24070 */
[----:B------:R-:W-:Y:S01]  /*4850*/  IMAD.MOV.U32 R21, RZ, RZ, -0x1 ;  /* 0xffffffffff157424 */ /* 0x000fe200078e00ff */
[----:B------:R-:W-:Y:S01]  /*4860*/  IADD3.X R17, R17, UR42, RZ, P4, !PT ;  /* 0x0000002a11117c10 */ /* 0x000fe2000a7fe4ff */
[----:B------:R-:W-:Y:S01]  /*4870*/  IMAD.MOV.U32 R8, RZ, RZ, -0x1 ;  /* 0xffffffffff087424 */ /* 0x000fe200078e00ff */
[----:B------:R-:W-:-:S02]  /*4880*/  ISETP.LT.U32.AND P1, PT, R10, 0x22, P1 ;  /* 0x000000220a00780c */ /* 0x000fc40000f21070 */
[----:B------:R-:W-:Y:S01]  /*4890*/  PRMT R19, RZ, 0x7610, R19 ;  /* 0x00007610ff137816 */ /* 0x000fe20000000013 */
[----:B------:R-:W0:Y:S01]  /*48a0*/  @P3 S2R R4, SR_CgaCtaId ;  /* 0x0000000000043919 */ /* 0x000e220000008800 */
[----:B------:R-:W-:-:S04]  /*48b0*/  @P3 MOV R3, 0x400 ;  /* 0x0000040000033802 */ /* 0x000fc80000000f00 */
[----:B0-----:R-:W-:Y:S01]  /*48c0*/  @P3 LEA R3, R4, R3, 0x18 ;  /* 0x0000000304033211 */ /* 0x001fe200078ec0ff */
[----:B------:R-:W-:-:S03]  /*48d0*/  IMAD.WIDE.U32 R4, R6, -0xf0f0f0f, RZ ;  /* 0xf0f0f0f106047825 */ /* 0x000fc600078e00ff */
[----:B------:R0:W-:Y:S01]  /*48e0*/  @P3 SYNCS.ARRIVE.TRANS64.A1T0 RZ, [R3+URZ+0x238], RZ ;  /* 0x000238ff03ff39a7 */ /* 0x0001e2000810003f */
[----:B------:R-:W-:Y:S02]  /*48f0*/  ISETP.GE.U32.AND P3, PT, R10, 0x22, PT ;  /* 0x000000220a00780c */ /* 0x000fe40003f66070 */
[----:B------:R-:W-:Y:S02]  /*4900*/  SHF.R.U32.HI R5, RZ, 0x5, R5 ;  /* 0x00000005ff057819 */ /* 0x000fe40000011605 */
[----:B0-----:R-:W-:-:S03]  /*4910*/  SEL R3, RZ, 0x1, !P1 ;  /* 0x00000001ff037807 */ /* 0x001fc60004800000 */
[----:B------:R-:W-:Y:S01]  /*4920*/  IMAD R13, R5, -0x22, R6 ;  /* 0xffffffde050d7824 */ /* 0x000fe200078e0206 */
[----:B------:R-:W-:Y:S02]  /*4930*/  ISETP.GE.U32.AND P1, PT, R2, UR4, PT ;  /* 0x0000000402007c0c */ /* 0x000fe4000bf26070 */
[----:B------:R-:W-:Y:S02]  /*4940*/  LOP3.LUT R0, R0, R3, RZ, 0x3c, !PT ;  /* 0x0000000300007212 */ /* 0x000fe400078e3cff */
[----:B------:R-:W-:Y:S02]  /*4950*/  ISETP.GE.U32.AND.EX P1, PT, R17, UR5, PT, P1 ;  /* 0x0000000511007c0c */ /* 0x000fe4000bf26110 */
[----:B------:R-:W-:Y:S02]  /*4960*/  @P3 LOP3.LUT R0, R0, 0x1, R5, 0x78, !PT ;  /* 0x0000000100003812 */ /* 0x000fe400078e7805 */
[----:B------:R-:W-:-:S09]  /*4970*/  PRMT R3, RZ, 0x7610, R3 ;  /* 0x00007610ff037816 */ /* 0x000fd20000000003 */
[----:B------:R-:W-:Y:S05]  /*4980*/  @P1 BRA `(.L_x_74) ;  /* 0x0000000400501947 */ /* 0x000fea0003800000 */
[----:B------:R-:W-:Y:S01]  /*4990*/  ULDC.64 UR4, c[0x0][0x628] ;  /* 0x00018a0000047ab9 */ /* 0x000fe20000000a00 */
[----:B------:R-:W0:Y:S01]  /*49a0*/  S2R R15, SR_CTAID.X ;  /* 0x00000000000f7919 */ /* 0x000e220000002500 */
[----:B------:R-:W-:Y:S01]  /*49b0*/  ISETP.NE.U32.AND P1, PT, RZ, UR4, PT ;  /* 0x00000004ff007c0c */ /* 0x000fe2000bf25070 */
[----:B------:R-:W-:Y:S01]  /*49c0*/  ULDC UR7, c[0x0][0x630] ;  /* 0x00018c0000077ab9 */ /* 0x000fe20000000800 */
[----:B------:R-:W-:Y:S01]  /*49d0*/  IMAD.MOV.U32 R4, RZ, RZ, R2 ;  /* 0x000000ffff047224 */ /* 0x000fe200078e0002 */
[----:B------:R-:W1:Y:S01]  /*49e0*/  S2R R14, SR_CTAID.Y ;  /* 0x00000000000e7919 */ /* 0x000e620000002600 */
[----:B------:R-:W-:Y:S01]  /*49f0*/  ISETP.NE.AND.EX P1, PT, RZ, UR5, PT, P1 ;  /* 0x00000005ff007c0c */ /* 0x000fe2000bf25310 */
[----:B------:R-:W-:-:S12]  /*4a00*/  IMAD.MOV.U32 R5, RZ, RZ, R17 ;  /* 0x000000ffff057224 */ /* 0x000fd800078e0011 */
[----:B------:R-:W-:Y:S05]  /*4a10*/  @!P1 BRA `(.L_x_75) ;  /* 0x0000000000289947 */ /* 0x000fea0003800000 */
[----:B------:R-:W-:Y:S02]  /*4a20*/  ULDC UR6, c[0x0][0x634] ;  /* 0x00018d0000067ab9 */ /* 0x000fe40000000800 */
[----:B------:R-:W-:-:S05]  /*4a30*/  IADD3 R9, P1, R2, UR6, RZ ;  /* 0x0000000602097c10 */ /* 0x000fca000ff3e0ff */
[----:B------:R-:W-:-:S04]  /*4a40*/  IMAD.X R3, RZ, RZ, R17, P1 ;  /* 0x000000ffff037224 */ /* 0x000fc800008e0611 */
[----:B------:R-:W-:-:S04]  /*4a50*/  IMAD.WIDE.U32 R6, R3, UR4, RZ ;  /* 0x0000000403067c25 */ /* 0x000fc8000f8e00ff */
[----:B------:R-:W-:-:S04]  /*4a60*/  IMAD.WIDE.U32 R6, P1, R9, UR5, R6 ;  /* 0x0000000509067c25 */ /* 0x000fc8000f820006 */
[----:B------:R-:W-:-:S04]  /*4a70*/  IMAD.WIDE.U32 R8, R9, UR4, RZ ;  /* 0x0000000409087c25 */ /* 0x000fc8000f8e00ff */
[----:B------:R-:W-:Y:S01]  /*4a80*/  IMAD.X R5, RZ, RZ, RZ, P1 ;  /* 0x000000ffff057224 */ /* 0x000fe200008e06ff */
[----:B------:R-:W-:Y:S01]  /*4a90*/  IADD3 RZ, P1, R9, R6, RZ ;  /* 0x0000000609ff7210 */ /* 0x000fe20007f3e0ff */
[----:B------:R-:W-:-:S04]  /*4aa0*/  IMAD.MOV.U32 R4, RZ, RZ, R7 ;  /* 0x000000ffff047224 */ /* 0x000fc800078e0007 */
[----:B------:R-:W-:-:S08]  /*4ab0*/  IMAD.WIDE.U32.X R4, R3, UR5, R4, P1 ;  /* 0x0000000503047c25 */ /* 0x000fd000088e0404 */
.L_x_75:
[--C-:B------:R-:W-:Y:S01]  /*4ac0*/  SHF.R.U64 R8, R4, UR7, R5.reuse ;  /* 0x0000000704087c19 */ /* 0x100fe20008001205 */
[----:B------:R-:W-:Y:S01]  /*4ad0*/  ULDC.64 UR4, c[0x0][0x620] ;  /* 0x0001880000047ab9 */ /* 0x000fe20000000a00 */
[----:B------:R-:W-:Y:S01]  /*4ae0*/  SHF.R.U32.HI R3, RZ, UR7, R5 ;  /* 0x00000007ff037c19 */ /* 0x000fe20008011605 */
[----:B------:R-:W-:Y:S01]  /*4af0*/  ULDC.64 UR8, c[0x0][0x640] ;  /* 0x0001900000087ab9 */ /* 0x000fe20000000a00 */
[----:B------:R-:W-:Y:S01]  /*4b00*/  IADD3 R7, P1, RZ, -R8, RZ ;  /* 0x80000008ff077210 */ /* 0x000fe20007f3e0ff */
[----:B------:R-:W2:Y:S01]  /*4b10*/  LDC R21, c[0x0][0x148] ;  /* 0x00005200ff157b82 */ /* 0x000ea20000000800 */
[----:B0-----:R-:W-:Y:S01]  /*4b20*/  I2FP.F32.U32 R9, R15 ;  /* 0x0000000f00097245 */ /* 0x001fe20000201000 */
[----:B------:R-:W-:Y:S02]  /*4b30*/  ULDC UR6, c[0x0][0x608] ;  /* 0x0001820000067ab9 */ /* 0x000fe40000000800 */
[----:B------:R-:W-:Y:S01]  /*4b40*/  IMAD.X R3, RZ, RZ, ~R3, P1 ;  /* 0x000000ffff037224 */ /* 0x000fe200008e0e03 */
[----:B------:R-:W-:-:S03]  /*4b50*/  ISETP.NE.U32.AND P1, PT, RZ, UR8, PT ;  /* 0x00000008ff007c0c */ /* 0x000fc6000bf25070 */
[----:B------:R-:W-:Y:S01]  /*4b60*/  IMAD R6, R3, UR4, RZ ;  /* 0x0000000403067c24 */ /* 0x000fe2000f8e02ff */
[----:B------:R-:W-:Y:S01]  /*4b70*/  ISETP.NE.AND.EX P1, PT, RZ, UR9, PT, P1 ;  /* 0x00000009ff007c0c */ /* 0x000fe2000bf25310 */
[----:B------:R-:W-:Y:S02]  /*4b80*/  IMAD.MOV.U32 R3, RZ, RZ, R17 ;  /* 0x000000ffff037224 */ /* 0x000fe400078e0011 */
[----:B------:R-:W-:Y:S01]  /*4b90*/  IMAD.WIDE.U32 R4, R7, UR4, R2 ;  /* 0x0000000407047c25 */ /* 0x000fe2000f8e0002 */
[----:B------:R-:W-:-:S03]  /*4ba0*/  ULDC UR4, c[0x0][0x150] ;  /* 0x0000540000047ab9 */ /* 0x000fc60000000800 */
[----:B------:R-:W-:Y:S01]  /*4bb0*/  FMUL R9, R9, UR4 ;  /* 0x0000000409097c20 */ /* 0x000fe20008400000 */
[----:B------:R-:W-:Y:S01]  /*4bc0*/  IMAD R3, R7, UR5, R6 ;  /* 0x0000000507037c24 */ /* 0x000fe2000f8e0206 */
[----:B------:R-:W-:Y:S01]  /*4bd0*/  ULDC UR4, c[0x0][0x618] ;  /* 0x0001860000047ab9 */ /* 0x000fe20000000800 */
[----:B------:R-:W0:Y:S01]  /*4be0*/  LDC R6, c[0x0][0x144] ;  /* 0x00005100ff067b82 */ /* 0x000e220000000800 */
[----:B------:R-:W-:Y:S01]  /*4bf0*/  ULDC UR5, c[0x0][0x154] ;  /* 0x0000550000057ab9 */ /* 0x000fe20000000800 */
[----:B------:R-:W-:Y:S01]  /*4c00*/  IMAD.IADD R5, R5, 0x1, R3 ;  /* 0x0000000105057824 */ /* 0x000fe200078e0203 */
[----:B------:R-:W3:Y:S04]  /*4c10*/  F2I.U32.TRUNC.NTZ R9, R9 ;  /* 0x0000000900097305 */ /* 0x000ee8000020f000 */
[----:B------:R-:W-:-:S02]  /*4c20*/  SHF.R.U64 R3, R4, UR4, R5 ;  /* 0x0000000404037c19 */ /* 0x000fc40008001205 */
[----:B-1----:R-:W-:-:S05]  /*4c30*/  I2FP.F32.U32 R4, R14 ;  /* 0x0000000e00047245 */ /* 0x002fca0000201000 */
[----:B------:R-:W-:Y:S01]  /*4c40*/  FMUL R22, R4, UR5 ;  /* 0x0000000504167c20 */ /* 0x000fe20008400000 */
[----:B------:R-:W-:Y:S01]  /*4c50*/  SHF.R.U32.HI R4, RZ, UR4, R5 ;  /* 0x00000004ff047c19 */ /* 0x000fe20008011605 */
[----:B------:R-:W-:-:S03]  /*4c60*/  ULDC UR4, c[0x0][0x658] ;  /* 0x0001960000047ab9 */ /* 0x000fc60000000800 */
[--C-:B------:R-:W-:Y:S01]  /*4c70*/  SHF.R.U64 R20, R3, UR6, R4.reuse ;  /* 0x0000000603147c19 */ /* 0x100fe20008001204 */
[----:B------:R-:W1:Y:S01]  /*4c80*/  F2I.U32.TRUNC.NTZ R22, R22 ;  /* 0x0000001600167305 */ /* 0x000e62000020f000 */
[----:B------:R-:W-:Y:S01]  /*4c90*/  SHF.R.U32.HI R5, RZ, UR6, R4 ;  /* 0x00000006ff057c19 */ /* 0x000fe20008011604 */
[----:B---3--:R-:W-:-:S03]  /*4ca0*/  IMAD.MOV R4, RZ, RZ, -R9 ;  /* 0x000000ffff047224 */ /* 0x008fc600078e0a09 */
[----:B------:R-:W-:Y:S01]  /*4cb0*/  SHF.R.U64 R9, R20, UR4, R5 ;  /* 0x0000000414097c19 */ /* 0x000fe20008001205 */
[----:B0-----:R-:W-:Y:S01]  /*4cc0*/  IMAD R15, R6, R4, R15 ;  /* 0x00000004060f7224 */ /* 0x001fe200078e020f */
[----:B------:R-:W-:-:S03]  /*4cd0*/  SHF.R.U32.HI R23, RZ, UR4, R5 ;  /* 0x00000004ff177c19 */ /* 0x000fc60008011605 */
[----:B------:R-:W-:Y:S02]  /*4ce0*/  IMAD.MOV.U32 R4, RZ, RZ, R9 ;  /* 0x000000ffff047224 */ /* 0x000fe400078e0009 */
[----:B------:R-:W-:Y:S01]  /*4cf0*/  IMAD.MOV.U32 R5, RZ, RZ, R23 ;  /* 0x000000ffff057224 */ /* 0x000fe200078e0017 */
[----:B-12---:R-:W-:Y:S06]  /*4d00*/  @!P1 BRA `(.L_x_76) ;  /* 0x0000000000289947 */ /* 0x006fec0003800000 */
[----:B------:R-:W-:Y:S02]  /*4d10*/  ULDC UR4, c[0x0][0x64c] ;  /* 0x0001930000047ab9 */ /* 0x000fe40000000800 */
[----:B------:R-:W-:-:S05]  /*4d20*/  IADD3 R5, P1, R9, UR4, RZ ;  /* 0x0000000409057c10 */ /* 0x000fca000ff3e0ff */
[----:B------:R-:W-:-:S04]  /*4d30*/  IMAD.X R23, RZ, RZ, R23, P1 ;  /* 0x000000ffff177224 */ /* 0x000fc800008e0617 */
[----:B------:R-:W-:-:S04]  /*4d40*/  IMAD.WIDE.U32 R6, R23, UR8, RZ ;  /* 0x0000000817067c25 */ /* 0x000fc8000f8e00ff */
[----:B------:R-:W-:-:S04]  /*4d50*/  IMAD.WIDE.U32 R6, P1, R5, UR9, R6 ;  /* 0x0000000905067c25 */ /* 0x000fc8000f820006 */
[----:B------:R-:W-:-:S04]  /*4d60*/  IMAD.WIDE.U32 R4, R5, UR8, RZ ;  /* 0x0000000805047c25 */ /* 0x000fc8000f8e00ff */
[----:B------:R-:W-:Y:S01]  /*4d70*/  IMAD.MOV.U32 R4, RZ, RZ, R7 ;  /* 0x000000ffff047224 */ /* 0x000fe200078e0007 */
[----:B------:R-:W-:Y:S01]  /*4d80*/  IADD3 RZ, P3, R5, R6, RZ ;  /* 0x0000000605ff7210 */ /* 0x000fe20007f7e0ff */
[----:B------:R-:W-:-:S04]  /*4d90*/  IMAD.X R5, RZ, RZ, RZ, P1 ;  /* 0x000000ffff057224 */ /* 0x000fc800008e06ff */
[----:B------:R-:W-:-:S08]  /*4da0*/  IMAD.WIDE.U32.X R4, R23, UR9, R4, P3 ;  /* 0x0000000917047c25 */ /* 0x000fd000098e0404 */
.L_x_76:
[----:B------:R-:W-:Y:S01]  /*4db0*/  ISETP.NE.AND P1, PT, R16, 0x1, PT ;  /* 0x000000011000780c */ /* 0x000fe20003f25270 */
[----:B------:R-:W-:Y:S01]  /*4dc0*/  ULDC UR4, c[0x0][0x648] ;  /* 0x0001920000047ab9 */ /* 0x000fe20000000800 */
[----:B------:R-:W-:Y:S01]  /*4dd0*/  LOP3.LUT R20, R20, UR16, RZ, 0xc0, !PT ;  /* 0x0000001014147c12 */ /* 0x000fe2000f8ec0ff */
[----:B------:R-:W-:Y:S01]  /*4de0*/  IMAD.MOV R22, RZ, RZ, -R22 ;  /* 0x000000ffff167224 */ /* 0x000fe200078e0a16 */
[----:B------:R-:W-:Y:S01]  /*4df0*/  SHF.R.U64 R5, R4, UR4, R5 ;  /* 0x0000000404057c19 */ /* 0x000fe20008001205 */
[----:B------:R-:W-:Y:S01]  /*4e00*/  ULDC UR4, c[0x0][0x638] ;  /* 0x00018e0000047ab9 */ /* 0x000fe20000000800 */
[----:B------:R-:W-:Y:S01]  /*4e10*/  LOP3.LUT R6, R3, UR15, RZ, 0xc0, !PT ;  /* 0x0000000f03067c12 */ /* 0x000fe2000f8ec0ff */
[----:B------:R-:W-:Y:S01]  /*4e20*/  ULDC UR5, c[0x0][0x610] ;  /* 0x0001840000057ab9 */ /* 0x000fe20000000800 */
[----:B------:R-:W-:Y:S02]  /*4e30*/  IMAD.MOV.U32 R3, RZ, RZ, 0x1 ;  /* 0x00000001ff037424 */ /* 0x000fe400078e00ff */
[----:B------:R-:W-:-:S02]  /*4e40*/  IMAD.MOV R4, RZ, RZ, -R5 ;  /* 0x000000ffff047224 */ /* 0x000fc400078e0a05 */
[----:B------:R-:W-:Y:S02]  /*4e50*/  IMAD R20, R5, UR17, R20 ;  /* 0x0000001105147c24 */ /* 0x000fe4000f8e0214 */
[----:B------:R-:W-:Y:S02]  /*4e60*/  @P1 IMAD R15, R21, R22, R14 ;  /* 0x00000016150f1224 */ /* 0x000fe400078e020e */
[----:B------:R-:W-:Y:S01]  /*4e70*/  IMAD R9, R4, UR4, R9 ;  /* 0x0000000404097c24 */ /* 0x000fe2000f8e0209 */
[----:B------:R-:W-:Y:S01]  /*4e80*/  ULDC UR4, c[0x0][0x600] ;  /* 0x0001800000047ab9 */ /* 0x000fe20000000800 */
[----:B------:R-:W-:Y:S02]  /*4e90*/  IMAD R15, R20, UR5, R15 ;  /* 0x00000005140f7c24 */ /* 0x000fe4000f8e020f */
[----:B------:R-:W-:-:S05]  /*4ea0*/  IMAD R20, R9, UR4, R6 ;  /* 0x0000000409147c24 */ /* 0x000fca000f8e0206 */
[----:B------:R-:W-:Y:S02]  /*4eb0*/  SEL R21, R20, R15, !P1 ;  /* 0x0000000f14157207 */ /* 0x000fe40004800000 */
[----:B------:R-:W-:-:S07]  /*4ec0*/  SEL R20, R15, R20, !P1 ;  /* 0x000000140f147207 */ /* 0x000fce0004800000 */
.L_x_74:
[----:B------:R-:W-:Y:S05]  /*4ed0*/  BSYNC B1 ;  /* 0x0000000000017941 */ /* 0x000fea0003800000 */
.L_x_73:
[----:B------:R-:W-:-:S13]  /*4ee0*/  LOP3.LUT P1, RZ, R3, 0xff, RZ, 0xc0, !PT ;  /* 0x000000ff03ff7812 */ /* 0x000fda000782c0ff */
[----:B------:R-:W-:Y:S05]  /*4ef0*/  @P1 BRA `(.L_x_77) ;  /* 0xfffffff400481947 */ /* 0x000fea000383ffff */
[----:B------:R-:W-:Y:S05]  /*4f00*/  BSYNC B0 ;  /* 0x0000000000007941 */ /* 0x000fea0003800000 */
.L_x_65:
[----:B------:R-:W-:-:S03]  /*4f10*/  UMOV UR4, 0xffffffff ;  /* 0xffffffff00047882 */ /* 0x000fc60000000000 */
[----:B------:R-:W-:Y:S05]  /*4f20*/  BRA.DIV UR4, `(.L_x_78) ;  /* 0x0000001604507947 */ /* 0x000fea000b800000 */
[----:B------:R-:W-:-:S13]  /*4f30*/  ELECT P6, URZ, PT ;  /* 0x00000000003f782f */ /* 0x000fda00038c0000 */
.L_x_122:
[----:B------:R-:W-:Y:S04]  /*4f40*/  BSSY B0, `(.L_x_79) ;  /* 0x0000139000007945 */ /* 0x000fe80003800000 */
[----:B------:R-:W-:Y:S05]  /*4f50*/  @!P6 BRA `(.L_x_80) ;  /* 0x0000001000dce947 */ /* 0x000fea0003800000 */
[----:B------:R-:W-:-:S04]  /*4f60*/  LOP3.LUT R18, R18, 0x2, RZ, 0xfc, !PT ;  /* 0x0000000212127812 */ /* 0x000fc800078efcff */
[----:B------:R-:W-:-:S13]  /*4f70*/  ISETP.NE.AND P0, PT, R18, 0x3, PT ;  /* 0x000000031200780c */ /* 0x000fda0003f05270 */
[----:B------:R-:W-:Y:S05]  /*4f80*/  @!P0 BRA `(.L_x_81) ;  /* 0x0000000000048947 */ /* 0x000fea0003800000 */
[----:B------:R-:W-:Y:S01]  /*4f90*/  BPT.TRAP 0x1 ;  /* 0x000000040000795c */ /* 0x000fe20000300000 */
.L_x_81:
[----:B------:R-:W0:Y:S01]  /*4fa0*/  S2R R3, SR_CgaCtaId ;  /* 0x0000000000037919 */ /* 0x000e220000008800 */
[----:B------:R-:W-:Y:S02]  /*4fb0*/  MOV R2, 0x400 ;  /* 0x0000040000027802 */ /* 0x000fe40000000f00 */
[----:B------:R-:W-:Y:S02]  /*4fc0*/  SHF.L.U32 R4, R0, 0x1f, RZ ;  /* 0x0000001f00047819 */ /* 0x000fe400000006ff */
[----:B0-----:R-:W-:-:S05]  /*4fd0*/  LEA R2, R3, R2, 0x18 ;  /* 0x0000000203027211 */ /* 0x001fca00078ec0ff */
[----:B------:R-:W-:-:S04]  /*4fe0*/  VIADD R2, R2, 0x110 ;  /* 0x0000011002027836 */ /* 0x000fc80000000000 */
[C---:B------:R-:W-:Y:S02]  /*4ff0*/  IMAD R7, R13.reuse, 0x8, R2 ;  /* 0x000000080d077824 */ /* 0x040fe400078e0202 */
[----:B------:R-:W-:Y:S02]  /*5000*/  VIADD R13, R13, 0x1 ;  /* 0x000000010d0d7836 */ /* 0x000fe40000000000 */
[----:B------:R-:W0:Y:S03]  /*5010*/  SYNCS.PHASECHK.TRANS64.TRYWAIT P0, [R7+URZ], R4 ;  /* 0x00000004070075a7 */ /* 0x000e26000800017f */
[----:B------:R-:W-:-:S04]  /*5020*/  ISETP.NE.AND P1, PT, R13, 0x22, PT ;  /* 0x000000220d00780c */ /* 0x000fc80003f25270 */
[----:B------:R-:W-:Y:S02]  /*5030*/  SEL R3, RZ, 0x1, P1 ;  /* 0x00000001ff037807 */ /* 0x000fe40000800000 */
[----:B------:R-:W-:Y:S02]  /*5040*/  SEL R13, R13, RZ, P1 ;  /* 0x000000ff0d0d7207 */ /* 0x000fe40000800000 */
[----:B------:R-:W-:-:S03]  /*5050*/  LOP3.LUT R6, R0, R3, RZ, 0x3c, !PT ;  /* 0x0000000300067212 */ /* 0x000fc600078e3cff */
[----:B------:R-:W-:Y:S01]  /*5060*/  IMAD R8, R13, 0x8, R2 ;  /* 0x000000080d087824 */ /* 0x000fe200078e0202 */
[----:B------:R-:W-:Y:S01]  /*5070*/  SHF.L.U32 R5, R6, 0x1f, RZ ;  /* 0x0000001f06057819 */ /* 0x000fe200000006ff */
[----:B0-----:R-:W-:Y:S06]  /*5080*/  @!P0 BRA `(.L_x_82) ;  /* 0x0000001400188947 */ /* 0x001fec0003800000 */
.L_x_123:
[----:B------:R-:W1:Y:S01]  /*5090*/  SYNCS.PHASECHK.TRANS64.TRYWAIT P0, [R8+URZ], R5 ;  /* 0x00000005080075a7 */ /* 0x000e62000800017f */
[----:B------:R-:W-:-:S05]  /*50a0*/  VIADD R0, R13, 0x1 ;  /* 0x000000010d007836 */ /* 0x000fca0000000000 */
[----:B------:R-:W-:-:S04]  /*50b0*/  ISETP.NE.AND P1, PT, R0, 0x22, PT ;  /* 0x000000220000780c */ /* 0x000fc80003f25270 */
[----:B------:R-:W-:Y:S02]  /*50c0*/  SEL R3, RZ, 0x1, P1 ;  /* 0x00000001ff037807 */ /* 0x000fe40000800000 */
[----:B0-----:R-:W-:Y:S02]  /*50d0*/  SEL R7, R0, RZ, P1 ;  /* 0x000000ff00077207 */ /* 0x001fe40000800000 */
[----:B------:R-:W-:-:S03]  /*50e0*/  LOP3.LUT R6, R6, R3, RZ, 0x3c, !PT ;  /* 0x0000000306067212 */ /* 0x000fc600078e3cff */
[----:B------:R-:W-:Y:S01]  /*50f0*/  IMAD R9, R7, 0x8, R2 ;  /* 0x0000000807097824 */ /* 0x000fe200078e0202 */
[----:B------:R-:W-:Y:S01]  /*5100*/  SHF.L.U32 R4, R6, 0x1f, RZ ;  /* 0x0000001f06047819 */ /* 0x000fe200000006ff */
[----:B-1----:R-:W-:Y:S06]  /*5110*/  @!P0 BRA `(.L_x_83) ;  /* 0x0000001400088947 */ /* 0x002fec0003800000 */
.L_x_124:
[----:B------:R-:W1:Y:S01]  /*5120*/  SYNCS.PHASECHK.TRANS64.TRYWAIT P0, [R9+URZ], R4 ;  /* 0x00000004090075a7 */ /* 0x000e62000800017f */
[----:B------:R-:W-:-:S05]  /*5130*/  VIADD R0, R7, 0x1 ;  /* 0x0000000107007836 */ /* 0x000fca0000000000 */
[----:B------:R-:W-:-:S04]  /*5140*/  ISETP.NE.AND P1, PT, R0, 0x22, PT ;  /* 0x000000220000780c */ /* 0x000fc80003f25270 */
[----:B------:R-:W-:Y:S02]  /*5150*/  SEL R3, RZ, 0x1, P1 ;  /* 0x00000001ff037807 */ /* 0x000fe40000800000 */
[----:B------:R-:W-:Y:S02]  /*5160*/  SEL R7, R0, RZ, P1 ;  /* 0x000000ff00077207 */ /* 0x000fe40000800000 */
[----:B------:R-:W-:-:S03]  /*5170*/  LOP3.LUT R6, R6, R3, RZ, 0x3c, !PT ;  /* 0x0000000306067212 */ /* 0x000fc600078e3cff */
[----:B0-----:R-:W-:Y:S01]  /*5180*/  IMAD R8, R7, 0x8, R2 ;  /* 0x0000000807087824 */ /* 0x001fe200078e0202 */
[----:B------:R-:W-:Y:S01]  /*5190*/  SHF.L.U32 R5, R6, 0x1f, RZ ;  /* 0x0000001f06057819 */ /* 0x000fe200000006ff */
[----:B-1----:R-:W-:Y:S06]  /*51a0*/  @!P0 BRA `(.L_x_84) ;  /* 0x0000001000f88947 */ /* 0x002fec0003800000 */
.L_x_125:
        /* <DEDUP_REMOVED lines=9> */
.L_x_126:
        /* <DEDUP_REMOVED lines=9> */
.L_x_127:
        /* <DEDUP_REMOVED lines=9> */
.L_x_128:
        /* <DEDUP_REMOVED lines=9> */
.L_x_129:
        /* <DEDUP_REMOVED lines=9> */
.L_x_130:
        /* <DEDUP_REMOVED lines=9> */
.L_x_131:
        /* <DEDUP_REMOVED lines=9> */
.L_x_132:
        /* <DEDUP_REMOVED lines=9> */
.L_x_133:
        /* <DEDUP_REMOVED lines=9> */
.L_x_134:
        /* <DEDUP_REMOVED lines=9> */
.L_x_135:
        /* <DEDUP_REMOVED lines=9> */
.L_x_136:
        /* <DEDUP_REMOVED lines=9> */
.L_x_137:
        /* <DEDUP_REMOVED lines=9> */
.L_x_138:
        /* <DEDUP_REMOVED lines=9> */
.L_x_139:
        /* <DEDUP_REMOVED lines=9> */
.L_x_140:
        /* <DEDUP_REMOVED lines=9> */
.L_x_141:
        /* <DEDUP_REMOVED lines=9> */
.L_x_142:
        /* <DEDUP_REMOVED lines=9> */
.L_x_143:
        /* <DEDUP_REMOVED lines=9> */
.L_x_144:
        /* <DEDUP_REMOVED lines=9> */
.L_x_145:
        /* <DEDUP_REMOVED lines=9> */
.L_x_146:
        /* <DEDUP_REMOVED lines=9> */
.L_x_147:
        /* <DEDUP_REMOVED lines=9> */
.L_x_148:
        /* <DEDUP_REMOVED lines=9> */
.L_x_149:
        /* <DEDUP_REMOVED lines=9> */
.L_x_150:
        /* <DEDUP_REMOVED lines=9> */
.L_x_151:
        /* <DEDUP_REMOVED lines=9> */
.L_x_152:
        /* <DEDUP_REMOVED lines=9> */
.L_x_153:
[----:B------:R-:W1:Y:S01]  /*6170*/  SYNCS.PHASECHK.TRANS64.TRYWAIT P0, [R8+URZ], R5 ;  /* 0x00000005080075a7 */ /* 0x000e62000800017f */
[----:B------:R-:W-:-:S05]  /*6180*/  VIADD R0, R7, 0x1 ;  /* 0x0000000107007836 */ /* 0x000fca0000000000 */
[----:B------:R-:W-:-:S04]  /*6190*/  ISETP.NE.AND P1, PT, R0, 0x22, PT ;  /* 0x000000220000780c */ /* 0x000fc80003f25270 */
[----:B------:R-:W-:Y:S02]  /*61a0*/  SEL R3, RZ, 0x1, P1 ;  /* 0x00000001ff037807 */ /* 0x000fe40000800000 */
[----:B------:R-:W-:Y:S02]  /*61b0*/  SEL R7, R0, RZ, P1 ;  /* 0x000000ff00077207 */ /* 0x000fe40000800000 */
[----:B0-----:R-:W-:-:S03]  /*61c0*/  LOP3.LUT R9, R6, R3, RZ, 0x3c, !PT ;  /* 0x0000000306097212 */ /* 0x001fc600078e3cff */
[----:B------:R-:W-:Y:S01]  /*61d0*/  IMAD R11, R7, 0x8, R2 ;  /* 0x00000008070b7824 */ /* 0x000fe200078e0202 */
[----:B------:R-:W-:Y:S01]  /*61e0*/  SHF.L.U32 R6, R9, 0x1f, RZ ;  /* 0x0000001f09067819 */ /* 0x000fe200000006ff */
[----:B-1----:R-:W-:Y:S06]  /*61f0*/  @!P0 BRA `(.L_x_113) ;  /* 0x0000000c00288947 */ /* 0x002fec0003800000 */
.L_x_154:
[----:B------:R-:W1:Y:S01]  /*6200*/  SYNCS.PHASECHK.TRANS64.TRYWAIT P0, [R11+URZ], R6 ;  /* 0x000000060b0075a7 */ /* 0x000e62000800017f */
[----:B------:R-:W-:-:S05]  /*6210*/  VIADD R0, R7, 0x1 ;  /* 0x0000000107007836 */ /* 0x000fca0000000000 */
[----:B------:R-:W-:-:S04]  /*6220*/  ISETP.NE.AND P1, PT, R0, 0x22, PT ;  /* 0x000000220000780c */ /* 0x000fc80003f25270 */
[----:B------:R-:W-:Y:S02]  /*6230*/  SEL R4, RZ, 0x1, P1 ;  /* 0x00000001ff047807 */ /* 0x000fe40000800000 */
[----:B------:R-:W-:Y:S02]  /*6240*/  SEL R3, R0, RZ, P1 ;  /* 0x000000ff00037207 */ /* 0x000fe40000800000 */
[----:B------:R-:W-:Y:S01]  /*6250*/  LOP3.LUT R0, R9, R4, RZ, 0x3c, !PT ;  /* 0x0000000409007212 */ /* 0x000fe200078e3cff */
[----:B-1----:R-:W-:Y:S06]  /*6260*/  @!P0 BRA `(.L_x_114) ;  /* 0x0000000c00208947 */ /* 0x002fec0003800000 */
.L_x_155:
[----:B------:R-:W-:Y:S01]  /*6270*/  IMAD R3, R3, 0x8, R2 ;  /* 0x0000000803037824 */ /* 0x000fe200078e0202 */
[----:B------:R-:W-:-:S07]  /*6280*/  SHF.L.U32 R0, R0, 0x1f, RZ ;  /* 0x0000001f00007819 */ /* 0x000fce00000006ff */
.L_x_115:
[----:B--2---:R2:W3:Y:S02]  /*6290*/  SYNCS.PHASECHK.TRANS64.TRYWAIT P0, [R3+URZ], R0 ;  /* 0x00000000030075a7 */ /* 0x0044e4000800017f */
[----:B---3--:R-:W-:Y:S05]  /*62a0*/  @!P0 NANOSLEEP.SYNCS 0x989680 ;  /* 0x009896800000895d */ /* 0x008fea0003900000 */
[----:B------:R-:W3:Y:S02]  /*62b0*/  @!P0 SYNCS.PHASECHK.TRANS64 P0, [R3+URZ], R0 ;  /* 0x00000000030085a7 */ /* 0x000ee4000800007f */
[----:B---3--:R-:W-:Y:S05]  /*62c0*/  @!P0 BRA `(.L_x_115) ;  /* 0xfffffffc00f08947 */ /* 0x008fea000383ffff */
.L_x_80:
[----:B------:R-:W-:Y:S05]  /*62d0*/  BSYNC B0 ;  /* 0x0000000000007941 */ /* 0x000fea0003800000 */
.L_x_79:
[----:B------:R-:W-:Y:S05]  /*62e0*/  EXIT ;  /* 0x000000000000794d */ /* 0x000fea0003800000 */
.L_x_18:
[----:B-1----:R1:W2:Y:S02]  /*62f0*/  SYNCS.PHASECHK.TRANS64.TRYWAIT P1, [R3+URZ], R0 ;  /* 0x00000000030075a7 */ /* 0x0022a4000802017f */
[----:B--2---:R-:W-:Y:S05]  /*6300*/  @!P1 NANOSLEEP.SYNCS 0x989680 ;  /* 0x009896800000995d */ /* 0x004fea0003900000 */
[----:B------:R-:W2:Y:S02]  /*6310*/  @!P1 SYNCS.PHASECHK.TRANS64 P1, [R3+URZ], R0 ;  /* 0x00000000030095a7 */ /* 0x000ea4000802007f */
[----:B--2---:R-:W-:Y:S05]  /*6320*/  @!P1 BRA `(.L_x_18) ;  /* 0xfffffffc00f09947 */ /* 0x004fea000383ffff */
[----:B------:R-:W-:Y:S05]  /*6330*/  BRA `(.L_x_17) ;  /* 0xffffffb400687947 */ /* 0x000fea000383ffff */
.L_x_23:
[----:B-1----:R-:W-:-:S04]  /*6340*/  IMAD.U32 R4, RZ, RZ, UR4 ;  /* 0x00000004ff047e24 */ /* 0x002fc8000f8e00ff */
[----:B------:R1:W2:Y:S03]  /*6350*/  SYNCS.PHASECHK.TRANS64.TRYWAIT P1, [R4+URZ], R3 ;  /* 0x00000003040075a7 */ /* 0x0002a6000802017f */
[----:B--2---:R-:W-:Y:S05]  /*6360*/  @!P1 NANOSLEEP.SYNCS 0x989680 ;  /* 0x009896800000995d */ /* 0x004fea0003900000 */
[----:B------:R-:W2:Y:S02]  /*6370*/  @!P1 SYNCS.PHASECHK.TRANS64 P1, [R4+URZ], R3 ;  /* 0x00000003040095a7 */ /* 0x000ea4000802007f */
[----:B--2---:R-:W-:Y:S05]  /*6380*/  @!P1 BRA `(.L_x_23) ;  /* 0xfffffffc00ec9947 */ /* 0x004fea000383ffff */
[----:B------:R-:W-:Y:S05]  /*6390*/  BRA `(.L_x_22) ;  /* 0xffffffb400f07947 */ /* 0x000fea000383ffff */
.L_x_66:
[----:B------:R-:W-:Y:S01]  /*63a0*/  BSSY B1, `(.L_x_116) ;  /* 0x0000006000017945 */ /* 0x000fe20003800000 */
[----:B------:R-:W-:-:S07]  /*63b0*/  IMAD.MOV.U32 R15, RZ, RZ, -0x1 ;  /* 0xffffffffff0f7424 */ /* 0x000fce00078e00ff */
[----:B------:R-:W-:Y:S05]  /*63c0*/  WARPSYNC.COLLECTIVE R15, `(.L_x_117) ;  /* 0x000000000f0c7348 */ /* 0x000fea0003c00000 */
[----:B------:R-:W-:Y:S02]  /*63d0*/  ELECT P6, UR62, PT ;  /* 0x00000000003e782f */ /* 0x000fe400038c0000 */
[----:B------:R-:W-:Y:S01]  /*63e0*/  MOV R14, UR62 ;  /* 0x0000003e000e7c02 */ /* 0x000fe20008000f00 */
[----:B------:R-:W-:Y:S10]  /*63f0*/  ENDCOLLECTIVE ;  /* 0x000000000000791b */ /* 0x000ff40003800000 */
.L_x_117:
[----:B------:R-:W-:Y:S05]  /*6400*/  BSYNC B1 ;  /* 0x0000000000017941 */ /* 0x000fea0003800000 */
.L_x_116:
[----:B------:R-:W-:Y:S05]  /*6410*/  BRA `(.L_x_118) ;  /* 0xffffffe0000c7947 */ /* 0x000fea000383ffff */
.L_x_69:
[----:B-1----:R1:W2:Y:S02]  /*6420*/  SYNCS.PHASECHK.TRANS64.TRYWAIT P1, [R9+URZ+0x110], R6 ;  /* 0x00011006090075a7 */ /* 0x0022a4000802017f */
[----:B--2---:R-:W-:Y:S05]  /*6430*/  @!P1 NANOSLEEP.SYNCS 0x989680 ;  /* 0x009896800000995d */ /* 0x004fea0003900000 */
[----:B------:R-:W2:Y:S02]  /*6440*/  @!P1 SYNCS.PHASECHK.TRANS64 P1, [R9+URZ+0x110], R6 ;  /* 0x00011006090095a7 */ /* 0x000ea4000802007f */
[----:B--2---:R-:W-:Y:S05]  /*6450*/  @!P1 BRA `(.L_x_69) ;  /* 0xfffffffc00f09947 */ /* 0x004fea000383ffff */
[----:B------:R-:W-:Y:S05]  /*6460*/  BRA `(.L_x_119) ;  /* 0xffffffe000407947 */ /* 0x000fea000383ffff */
.L_x_78:
[----:B------:R-:W-:Y:S01]  /*6470*/  BSSY B0, `(.L_x_120) ;  /* 0x0000006000007945 */ /* 0x000fe20003800000 */
[----:B------:R-:W-:-:S07]  /*6480*/  IMAD.MOV.U32 R15, RZ, RZ, -0x1 ;  /* 0xffffffffff0f7424 */ /* 0x000fce00078e00ff */
[----:B------:R-:W-:Y:S05]  /*6490*/  WARPSYNC.COLLECTIVE R15, `(.L_x_121) ;  /* 0x000000000f0c7348 */ /* 0x000fea0003c00000 */
[----:B------:R-:W-:Y:S02]  /*64a0*/  ELECT P6, UR62, PT ;  /* 0x00000000003e782f */ /* 0x000fe400038c0000 */
[----:B------:R-:W-:Y:S01]  /*64b0*/  MOV R14, UR62 ;  /* 0x0000003e000e7c02 */ /* 0x000fe20008000f00 */
[----:B------:R-:W-:Y:S10]  /*64c0*/  ENDCOLLECTIVE ;  /* 0x000000000000791b */ /* 0x000ff40003800000 */
.L_x_121:
[----:B------:R-:W-:Y:S05]  /*64d0*/  BSYNC B0 ;  /* 0x0000000000007941 */ /* 0x000fea0003800000 */
.L_x_120:
[----:B------:R-:W-:Y:S05]  /*64e0*/  BRA `(.L_x_122) ;  /* 0xffffffe800947947 */ /* 0x000fea000383ffff */
.L_x_82:
[----:B0-----:R0:W1:Y:S02]  /*64f0*/  SYNCS.PHASECHK.TRANS64.TRYWAIT P0, [R7+URZ], R4 ;  /* 0x00000004070075a7 */ /* 0x001064000800017f */
[----:B-1----:R-:W-:Y:S05]  /*6500*/  @!P0 NANOSLEEP.SYNCS 0x989680 ;  /* 0x009896800000895d */ /* 0x002fea0003900000 */
[----:B------:R-:W1:Y:S02]  /*6510*/  @!P0 SYNCS.PHASECHK.TRANS64 P0, [R7+URZ], R4 ;  /* 0x00000004070085a7 */ /* 0x000e64000800007f */
[----:B-1----:R-:W-:Y:S05]  /*6520*/  @!P0 BRA `(.L_x_82) ;  /* 0xfffffffc00f08947 */ /* 0x002fea000383ffff */
[----:B------:R-:W-:Y:S05]  /*6530*/  BRA `(.L_x_123) ;  /* 0xffffffe800d47947 */ /* 0x000fea000383ffff */
.L_x_83:
[----:B0-----:R0:W1:Y:S02]  /*6540*/  SYNCS.PHASECHK.TRANS64.TRYWAIT P0, [R8+URZ], R5 ;  /* 0x00000005080075a7 */ /* 0x001064000800017f */
[----:B-1----:R-:W-:Y:S05]  /*6550*/  @!P0 NANOSLEEP.SYNCS 0x989680 ;  /* 0x009896800000895d */ /* 0x002fea0003900000 */
[----:B------:R-:W1:Y:S02]  /*6560*/  @!P0 SYNCS.PHASECHK.TRANS64 P0, [R8+URZ], R5 ;  /* 0x00000005080085a7 */ /* 0x000e64000800007f */
[----:B-1----:R-:W-:Y:S05]  /*6570*/  @!P0 BRA `(.L_x_83) ;  /* 0xfffffffc00f08947 */ /* 0x002fea000383ffff */
[----:B------:R-:W-:Y:S05]  /*6580*/  BRA `(.L_x_124) ;  /* 0xffffffe800e47947 */ /* 0x000fea000383ffff */
.L_x_84:
[----:B0-----:R0:W1:Y:S02]  /*6590*/  SYNCS.PHASECHK.TRANS64.TRYWAIT P0, [R9+URZ], R4 ;  /* 0x00000004090075a7 */ /* 0x001064000800017f */
[----:B-1----:R-:W-:Y:S05]  /*65a0*/  @!P0 NANOSLEEP.SYNCS 0x989680 ;  /* 0x009896800000895d */ /* 0x002fea0003900000 */
[----:B------:R-:W1:Y:S02]  /*65b0*/  @!P0 SYNCS.PHASECHK.TRANS64 P0, [R9+URZ], R4 ;  /* 0x00000004090085a7 */ /* 0x000e64000800007f */
[----:B-1----:R-:W-:Y:S05]  /*65c0*/  @!P0 BRA `(.L_x_84) ;  /* 0xfffffffc00f08947 */ /* 0x002fea000383ffff */
[----:B------:R-:W-:Y:S05]  /*65d0*/  BRA `(.L_x_125) ;  /* 0xffffffe800f47947 */ /* 0x000fea000383ffff */
.L_x_85:
[----:B0-----:R0:W1:Y:S02]  /*65e0*/  SYNCS.PHASECHK.TRANS64.TRYWAIT P0, [R8+URZ], R5 ;  /* 0x00000005080075a7 */ /* 0x001064000800017f */
[----:B-1----:R-:W-:Y:S05]  /*65f0*/  @!P0 NANOSLEEP.SYNCS 0x989680 ;  /* 0x009896800000895d */ /* 0x002fea0003900000 */
[----:B------:R-:W1:Y:S02]  /*6600*/  @!P0 SYNCS.PHASECHK.TRANS64 P0, [R8+URZ], R5 ;  /* 0x00000005080085a7 */ /* 0x000e64000800007f */
[----:B-1----:R-:W-:Y:S05]  /*6610*/  @!P0 BRA `(.L_x_85) ;  /* 0xfffffffc00f08947 */ /* 0x002fea000383ffff */
[----:B------:R-:W-:Y:S05]  /*6620*/  BRA `(.L_x_126) ;  /* 0xffffffec00047947 */ /* 0x000fea000383ffff */
.L_x_86:
[----:B0-----:R0:W1:Y:S02]  /*6630*/  SYNCS.PHASECHK.TRANS64.TRYWAIT P0, [R9+URZ], R4 ;  /* 0x00000004090075a7 */ /* 0x001064000800017f */
[----:B-1----:R-:W-:Y:S05]  /*6640*/  @!P0 NANOSLEEP.SYNCS 0x989680 ;  /* 0x009896800000895d */ /* 0x002fea0003900000 */
[----:B------:R-:W1:Y:S02]  /*6650*/  @!P0 SYNCS.PHASECHK.TRANS64 P0, [R9+URZ], R4 ;  /* 0x00000004090085a7 */ /* 0x000e64000800007f */
[----:B-1----:R-:W-:Y:S05]  /*6660*/  @!P0 BRA `(.L_x_86) ;  /* 0xfffffffc00f08947 */ /* 0x002fea000383ffff */
[----:B------:R-:W-:Y:S05]  /*6670*/  BRA `(.L_x_127) ;  /* 0xffffffec00147947 */ /* 0x000fea000383ffff */
.L_x_87:
[----:B0-----:R0:W1:Y:S02]  /*6680*/  SYNCS.PHASECHK.TRANS64.TRYWAIT P0, [R8+URZ], R5 ;  /* 0x00000005080075a7 */ /* 0x001064000800017f */
[----:B-1----:R-:W-:Y:S05]  /*6690*/  @!P0 NANOSLEEP.SYNCS 0x989680 ;  /* 0x009896800000895d */ /* 0x002fea0003900000 */
[----:B------:R-:W1:Y:S02]  /*66a0*/  @!P0 SYNCS.PHASECHK.TRANS64 P0, [R8+URZ], R5 ;  /* 0x00000005080085a7 */ /* 0x000e64000800007f */
[----:B-1----:R-:W-:Y:S05]  /*66b0*/  @!P0 BRA `(.L_x_87) ;  /* 0xfffffffc00f08947 */ /* 0x002fea000383ffff */
[----:B------:R-:W-:Y:S05]  /*66c0*/  BRA `(.L_x_128) ;  /* 0xffffffec00247947 */ /* 0x000fea000383ffff */
.L_x_88:
[----:B0-----:R0:W1:Y:S02]  /*66d0*/  SYNCS.PHASECHK.TRANS64.TRYWAIT P0, [R9+URZ], R4 ;  /* 0x00000004090075a7 */ /* 0x001064000800017f */
[----:B-1----:R-:W-:Y:S05]  /*66e0*/  @!P0 NANOSLEEP.SYNCS 0x989680 ;  /* 0x009896800000895d */ /* 0x002fea0003900000 */
[----:B------:R-:W1:Y:S02]  /*66f0*/  @!P0 SYNCS.PHASECHK.TRANS64 P0, [R9+URZ], R4 ;  /* 0x00000004090085a7 */ /* 0x000e64000800007f */
[----:B-1----:R-:W-:Y:S05]  /*6700*/  @!P0 BRA `(.L_x_88) ;  /* 0xfffffffc00f08947 */ /* 0x002fea000383ffff */
[----:B------:R-:W-:Y:S05]  /*6710*/  BRA `(.L_x_129) ;  /* 0xffffffec00347947 */ /* 0x000fea000383ffff */
.L_x_89:
[----:B0-----:R0:W1:Y:S02]  /*6720*/  SYNCS.PHASECHK.TRANS64.TRYWAIT P0, [R8+URZ], R5 ;  /* 0x00000005080075a7 */ /* 0x001064000800017f */
[----:B-1----:R-:W-:Y:S05]  /*6730*/  @!P0 NANOSLEEP.SYNCS 0x989680 ;  /* 0x009896800000895d */ /* 0x002fea0003900000 */
[----:B------:R-:W1:Y:S02]  /*6740*/  @!P0 SYNCS.PHASECHK.TRANS64 P0, [R8+URZ], R5 ;  /* 0x00000005080085a7 */ /* 0x000e64000800007f */
[----:B-1----:R-:W-:Y:S05]  /*6750*/  @!P0 BRA `(.L_x_89) ;  /* 0xfffffffc00f08947 */ /* 0x002fea000383ffff */
[----:B------:R-:W-:Y:S05]  /*6760*/  BRA `(.L_x_130) ;  /* 0xffffffec00447947 */ /* 0x000fea000383ffff */
.L_x_90:
[----:B0-----:R0:W1:Y:S02]  /*6770*/  SYNCS.PHASECHK.TRANS64.TRYWAIT P0, [R9+URZ], R4 ;  /* 0x00000004090075a7 */ /* 0x001064000800017f */
[----:B-1----:R-:W-:Y:S05]  /*6780*/  @!P0 NANOSLEEP.SYNCS 0x989680 ;  /* 0x009896800000895d */ /* 0x002fea0003900000 */
[----:B------:R-:W1:Y:S02]  /*6790*/  @!P0 SYNCS.PHASECHK.TRANS64 P0, [R9+URZ], R4 ;  /* 0x00000004090085a7 */ /* 0x000e64000800007f */
[----:B-1----:R-:W-:Y:S05]  /*67a0*/  @!P0 BRA `(.L_x_90) ;  /* 0xfffffffc00f08947 */ /* 0x002fea000383ffff */
[----:B------:R-:W-:Y:S05]  /*67b0*/  BRA `(.L_x_131) ;  /* 0xffffffec00547947 */ /* 0x000fea000383ffff */
.L_x_91:
[----:B0-----:R0:W1:Y:S02]  /*67c0*/  SYNCS.PHASECHK.TRANS64.TRYWAIT P0, [R8+URZ], R5 ;  /* 0x00000005080075a7 */ /* 0x001064000800017f */
[----:B-1----:R-:W-:Y:S05]  /*67d0*/  @!P0 NANOSLEEP.SYNCS 0x989680 ;  /* 0x009896800000895d */ /* 0x002fea0003900000 */
[----:B------:R-:W1:Y:S02]  /*67e0*/  @!P0 SYNCS.PHASECHK.TRANS64 P0, [R8+URZ], R5 ;  /* 0x00000005080085a7 */ /* 0x000e64000800007f */
[----:B-1----:R-:W-:Y:S05]  /*67f0*/  @!P0 BRA `(.L_x_91) ;  /* 0xfffffffc00f08947 */ /* 0x002fea000383ffff */
[----:B------:R-:W-:Y:S05]  /*6800*/  BRA `(.L_x_132) ;  /* 0xffffffec00647947 */ /* 0x000fea000383ffff */
.L_x_92:
[----:B0-----:R0:W1:Y:S02]  /*6810*/  SYNCS.PHASECHK.TRANS64.TRYWAIT P0, [R9+URZ], R4 ;  /* 0x00000004090075a7 */ /* 0x001064000800017f */
[----:B-1----:R-:W-:Y:S05]  /*6820*/  @!P0 NANOSLEEP.SYNCS 0x989680 ;  /* 0x009896800000895d */ /* 0x002fea0003900000 */
[----:B------:R-:W1:Y:S02]  /*6830*/  @!P0 SYNCS.PHASECHK.TRANS64 P0, [R9+URZ], R4 ;  /* 0x00000004090085a7 */ /* 0x000e64000800007f */
[----:B-1----:R-:W-:Y:S05]  /*6840*/  @!P0 BRA `(.L_x_92) ;  /* 0xfffffffc00f08947 */ /* 0x002fea000383ffff */
[----:B------:R-:W-:Y:S05]  /*6850*/  BRA `(.L_x_133) ;  /* 0xffffffec00747947 */ /* 0x000fea000383ffff */
.L_x_93:
[----:B0-----:R0:W1:Y:S02]  /*6860*/  SYNCS.PHASECHK.TRANS64.TRYWAIT P0, [R8+URZ], R5 ;  /* 0x00000005080075a7 */ /* 0x001064000800017f */
[----:B-1----:R-:W-:Y:S05]  /*6870*/  @!P0 NANOSLEEP.SYNCS 0x989680 ;  /* 0x009896800000895d */ /* 0x002fea0003900000 */
[----:B------:R-:W1:Y:S02]  /*6880*/  @!P0 SYNCS.PHASECHK.TRANS64 P0, [R8+URZ], R5 ;  /* 0x00000005080085a7 */ /* 0x000e64000800007f */
[----:B-1----:R-:W-:Y:S05]  /*6890*/  @!P0 BRA `(.L_x_93) ;  /* 0xfffffffc00f08947 */ /* 0x002fea000383ffff */
[----:B------:R-:W-:Y:S05]  /*68a0*/  BRA `(.L_x_134) ;  /* 0xffffffec00847947 */ /* 0x000fea000383ffff */
.L_x_94:
[----:B0-----:R0:W1:Y:S02]  /*68b0*/  SYNCS.PHASECHK.TRANS64.TRYWAIT P0, [R9+URZ], R4 ;  /* 0x00000004090075a7 */ /* 0x001064000800017f */
[----:B-1----:R-:W-:Y:S05]  /*68c0*/  @!P0 NANOSLEEP.SYNCS 0x989680 ;  /* 0x009896800000895d */ /* 0x002fea0003900000 */
[----:B------:R-:W1:Y:S02]  /*68d0*/  @!P0 SYNCS.PHASECHK.TRANS64 P0, [R9+URZ], R4 ;  /* 0x00000004090085a7 */ /* 0x000e64000800007f */
[----:B-1----:R-:W-:Y:S05]  /*68e0*/  @!P0 BRA `(.L_x_94) ;  /* 0xfffffffc00f08947 */ /* 0x002fea000383ffff */
[----:B------:R-:W-:Y:S05]  /*68f0*/  BRA `(.L_x_135) ;  /* 0xffffffec00947947 */ /* 0x000fea000383ffff */
.L_x_95:
[----:B0-----:R0:W1:Y:S02]  /*6900*/  SYNCS.PHASECHK.TRANS64.TRYWAIT P0, [R8+URZ], R5 ;  /* 0x00000005080075a7 */ /* 0x001064000800017f */
[----:B-1----:R-:W-:Y:S05]  /*6910*/  @!P0 NANOSLEEP.SYNCS 0x989680 ;  /* 0x009896800000895d */ /* 0x002fea0003900000 */
[----:B------:R-:W1:Y:S02]  /*6920*/  @!P0 SYNCS.PHASECHK.TRANS64 P0, [R8+URZ], R5 ;  /* 0x00000005080085a7 */ /* 0x000e64000800007f */
[----:B-1----:R-:W-:Y:S05]  /*6930*/  @!P0 BRA `(.L_x_95) ;  /* 0xfffffffc00f08947 */ /* 0x002fea000383ffff */
[----:B------:R-:W-:Y:S05]  /*6940*/  BRA `(.L_x_136) ;  /* 0xffffffec00a47947 */ /* 0x000fea000383ffff */
.L_x_96:
[----:B0-----:R0:W1:Y:S02]  /*6950*/  SYNCS.PHASECHK.TRANS64.TRYWAIT P0, [R9+URZ], R4 ;  /* 0x00000004090075a7 */ /* 0x001064000800017f */
[----:B-1----:R-:W-:Y:S05]  /*6960*/  @!P0 NANOSLEEP.SYNCS 0x989680 ;  /* 0x009896800000895d */ /* 0x002fea0003900000 */
[----:B------:R-:W1:Y:S02]  /*6970*/  @!P0 SYNCS.PHASECHK.TRANS64 P0, [R9+URZ], R4 ;  /* 0x00000004090085a7 */ /* 0x000e64000800007f */
[----:B-1----:R-:W-:Y:S05]  /*6980*/  @!P0 BRA `(.L_x_96) ;  /* 0xfffffffc00f08947 */ /* 0x002fea000383ffff */
[----:B------:R-:W-:Y:S05]  /*6990*/  BRA `(.L_x_137) ;  /* 0xffffffec00b47947 */ /* 0x000fea000383ffff */
.L_x_97:
[----:B0-----:R0:W1:Y:S02]  /*69a0*/  SYNCS.PHASECHK.TRANS64.TRYWAIT P0, [R8+URZ], R5 ;  /* 0x00000005080075a7 */ /* 0x001064000800017f */
[----:B-1----:R-:W-:Y:S05]  /*69b0*/  @!P0 NANOSLEEP.SYNCS 0x989680 ;  /* 0x009896800000895d */ /* 0x002fea0003900000 */
[----:B------:R-:W1:Y:S02]  /*69c0*/  @!P0 SYNCS.PHASECHK.TRANS64 P0, [R8+URZ], R5 ;  /* 0x00000005080085a7 */ /* 0x000e64000800007f */
[----:B-1----:R-:W-:Y:S05]  /*69d0*/  @!P0 BRA `(.L_x_97) ;  /* 0xfffffffc00f08947 */ /* 0x002fea000383ffff */
[----:B------:R-:W-:Y:S05]  /*69e0*/  BRA `(.L_x_138) ;  /* 0xffffffec00c47947 */ /* 0x000fea000383ffff */
.L_x_98:
[----:B0-----:R0:W1:Y:S02]  /*69f0*/  SYNCS.PHASECHK.TRANS64.TRYWAIT P0, [R9+URZ], R4 ;  /* 0x00000004090075a7 */ /* 0x001064000800017f */
[----:B-1----:R-:W-:Y:S05]  /*6a00*/  @!P0 NANOSLEEP.SYNCS 0x989680 ;  /* 0x009896800000895d */ /* 0x002fea0003900000 */
[----:B------:R-:W1:Y:S02]  /*6a10*/  @!P0 SYNCS.PHASECHK.TRANS64 P0, [R9+URZ], R4 ;  /* 0x00000004090085a7 */ /* 0x000e64000800007f */
[----:B-1----:R-:W-:Y:S05]  /*6a20*/  @!P0 BRA `(.L_x_98) ;  /* 0xfffffffc00f08947 */ /* 0x002fea000383ffff */
[----:B------:R-:W-:Y:S05]  /*6a30*/  BRA `(.L_x_139) ;  /* 0xffffffec00d47947 */ /* 0x000fea000383ffff */
.L_x_99:
[----:B0-----:R0:W1:Y:S02]  /*6a40*/  SYNCS.PHASECHK.TRANS64.TRYWAIT P0, [R8+URZ], R5 ;  /* 0x00000005080075a7 */ /* 0x001064000800017f */
[----:B-1----:R-:W-:Y:S05]  /*6a50*/  @!P0 NANOSLEEP.SYNCS 0x989680 ;  /* 0x009896800000895d */ /* 0x002fea0003900000 */
[----:B------:R-:W1:Y:S02]  /*6a60*/  @!P0 SYNCS.PHASECHK.TRANS64 P0, [R8+URZ], R5 ;  /* 0x00000005080085a7 */ /* 0x000e64000800007f */
[----:B-1----:R-:W-:Y:S05]  /*6a70*/  @!P0 BRA `(.L_x_99) ;  /* 0xfffffffc00f08947 */ /* 0x002fea000383ffff */
[----:B------:R-:W-:Y:S05]  /*6a80*/  BRA `(.L_x_140) ;  /* 0xffffffec00e47947 */ /* 0x000fea000383ffff */
.L_x_100:
[----:B0-----:R0:W1:Y:S02]  /*6a90*/  SYNCS.PHASECHK.TRANS64.TRYWAIT P0, [R9+URZ], R4 ;  /* 0x00000004090075a7 */ /* 0x001064000800017f */
[----:B-1----:R-:W-:Y:S05]  /*6aa0*/  @!P0 NANOSLEEP.SYNCS 0x989680 ;  /* 0x009896800000895d */ /* 0x002fea0003900000 */
[----:B------:R-:W1:Y:S02]  /*6ab0*/  @!P0 SYNCS.PHASECHK.TRANS64 P0, [R9+URZ], R4 ;  /* 0x00000004090085a7 */ /* 0x000e64000800007f */
[----:B-1----:R-:W-:Y:S05]  /*6ac0*/  @!P0 BRA `(.L_x_100) ;  /* 0xfffffffc00f08947 */ /* 0x002fea000383ffff */
[----:B------:R-:W-:Y:S05]  /*6ad0*/  BRA `(.L_x_141) ;  /* 0xffffffec00f47947 */ /* 0x000fea000383ffff */
.L_x_101:
[----:B0-----:R0:W1:Y:S02]  /*6ae0*/  SYNCS.PHASECHK.TRANS64.TRYWAIT P0, [R8+URZ], R5 ;  /* 0x00000005080075a7 */ /* 0x001064000800017f */
[----:B-1----:R-:W-:Y:S05]  /*6af0*/  @!P0 NANOSLEEP.SYNCS 0x989680 ;  /* 0x009896800000895d */ /* 0x002fea0003900000 */
[----:B------:R-:W1:Y:S02]  /*6b00*/  @!P0 SYNCS.PHASECHK.TRANS64 P0, [R8+URZ], R5 ;  /* 0x00000005080085a7 */ /* 0x000e64000800007f */
[----:B-1----:R-:W-:Y:S05]  /*6b10*/  @!P0 BRA `(.L_x_101) ;  /* 0xfffffffc00f08947 */ /* 0x002fea000383ffff */
[----:B------:R-:W-:Y:S05]  /*6b20*/  BRA `(.L_x_142) ;  /* 0xfffffff000047947 */ /* 0x000fea000383ffff */
.L_x_102:
[----:B0-----:R0:W1:Y:S02]  /*6b30*/  SYNCS.PHASECHK.TRANS64.TRYWAIT P0, [R9+URZ], R4 ;  /* 0x00000004090075a7 */ /* 0x001064000800017f */
[----:B-1----:R-:W-:Y:S05]  /*6b40*/  @!P0 NANOSLEEP.SYNCS 0x989680 ;  /* 0x009896800000895d */ /* 0x002fea0003900000 */
[----:B------:R-:W1:Y:S02]  /*6b50*/  @!P0 SYNCS.PHASECHK.TRANS64 P0, [R9+URZ], R4 ;  /* 0x00000004090085a7 */ /* 0x000e64000800007f */
[----:B-1----:R-:W-:Y:S05]  /*6b60*/  @!P0 BRA `(.L_x_102) ;  /* 0xfffffffc00f08947 */ /* 0x002fea000383ffff */
[----:B------:R-:W-:Y:S05]  /*6b70*/  BRA `(.L_x_143) ;  /* 0xfffffff000147947 */ /* 0x000fea000383ffff */
.L_x_103:
[----:B0-----:R0:W1:Y:S02]  /*6b80*/  SYNCS.PHASECHK.TRANS64.TRYWAIT P0, [R8+URZ], R5 ;  /* 0x00000005080075a7 */ /* 0x001064000800017f */
[----:B-1----:R-:W-:Y:S05]  /*6b90*/  @!P0 NANOSLEEP.SYNCS 0x989680 ;  /* 0x009896800000895d */ /* 0x002fea0003900000 */
[----:B------:R-:W1:Y:S02]  /*6ba0*/  @!P0 SYNCS.PHASECHK.TRANS64 P0, [R8+URZ], R5 ;  /* 0x00000005080085a7 */ /* 0x000e64000800007f */
[----:B-1----:R-:W-:Y:S05]  /*6bb0*/  @!P0 BRA `(.L_x_103) ;  /* 0xfffffffc00f08947 */ /* 0x002fea000383ffff */
[----:B------:R-:W-:Y:S05]  /*6bc0*/  BRA `(.L_x_144) ;  /* 0xfffffff000247947 */ /* 0x000fea000383ffff */
.L_x_104:
[----:B0-----:R0:W1:Y:S02]  /*6bd0*/  SYNCS.PHASECHK.TRANS64.TRYWAIT P0, [R9+URZ], R4 ;  /* 0x00000004090075a7 */ /* 0x001064000800017f */
[----:B-1----:R-:W-:Y:S05]  /*6be0*/  @!P0 NANOSLEEP.SYNCS 0x989680 ;  /* 0x009896800000895d */ /* 0x002fea0003900000 */
[----:B------:R-:W1:Y:S02]  /*6bf0*/  @!P0 SYNCS.PHASECHK.TRANS64 P0, [R9+URZ], R4 ;  /* 0x00000004090085a7 */ /* 0x000e64000800007f */
[----:B-1----:R-:W-:Y:S05]  /*6c00*/  @!P0 BRA `(.L_x_104) ;  /* 0xfffffffc00f08947 */ /* 0x002fea000383ffff */
[----:B------:R-:W-:Y:S05]  /*6c10*/  BRA `(.L_x_145) ;  /* 0xfffffff000347947 */ /* 0x000fea000383ffff */
.L_x_105:
[----:B0-----:R0:W1:Y:S02]  /*6c20*/  SYNCS.PHASECHK.TRANS64.TRYWAIT P0, [R8+URZ], R5 ;  /* 0x00000005080075a7 */ /* 0x001064000800017f */
[----:B-1----:R-:W-:Y:S05]  /*6c30*/  @!P0 NANOSLEEP.SYNCS 0x989680 ;  /* 0x009896800000895d */ /* 0x002fea0003900000 */
[----:B------:R-:W1:Y:S02]  /*6c40*/  @!P0 SYNCS.PHASECHK.TRANS64 P0, [R8+URZ], R5 ;  /* 0x00000005080085a7 */ /* 0x000e64000800007f */
[----:B-1----:R-:W-:Y:S05]  /*6c50*/  @!P0 BRA `(.L_x_105) ;  /* 0xfffffffc00f08947 */ /* 0x002fea000383ffff */
[----:B------:R-:W-:Y:S05]  /*6c60*/  BRA `(.L_x_146) ;  /* 0xfffffff000447947 */ /* 0x000fea000383ffff */
.L_x_106:
[----:B0-----:R0:W1:Y:S02]  /*6c70*/  SYNCS.PHASECHK.TRANS64.TRYWAIT P0, [R9+URZ], R4 ;  /* 0x00000004090075a7 */ /* 0x001064000800017f */
[----:B-1----:R-:W-:Y:S05]  /*6c80*/  @!P0 NANOSLEEP.SYNCS 0x989680 ;  /* 0x009896800000895d */ /* 0x002fea0003900000 */
[----:B------:R-:W1:Y:S02]  /*6c90*/  @!P0 SYNCS.PHASECHK.TRANS64 P0, [R9+URZ], R4 ;  /* 0x00000004090085a7 */ /* 0x000e64000800007f */
[----:B-1----:R-:W-:Y:S05]  /*6ca0*/  @!P0 BRA `(.L_x_106) ;  /* 0xfffffffc00f08947 */ /* 0x002fea000383ffff */
[----:B------:R-:W-:Y:S05]  /*6cb0*/  BRA `(.L_x_147) ;  /* 0xfffffff000547947 */ /* 0x000fea000383ffff */
.L_x_107:
[----:B0-----:R0:W1:Y:S02]  /*6cc0*/  SYNCS.PHASECHK.TRANS64.TRYWAIT P0, [R8+URZ], R5 ;  /* 0x00000005080075a7 */ /* 0x001064000800017f */
[----:B-1----:R-:W-:Y:S05]  /*6cd0*/  @!P0 NANOSLEEP.SYNCS 0x989680 ;  /* 0x009896800000895d */ /* 0x002fea0003900000 */
[----:B------:R-:W1:Y:S02]  /*6ce0*/  @!P0 SYNCS.PHASECHK.TRANS64 P0, [R8+URZ], R5 ;  /* 0x00000005080085a7 */ /* 0x000e64000800007f */
[----:B-1----:R-:W-:Y:S05]  /*6cf0*/  @!P0 BRA `(.L_x_107) ;  /* 0xfffffffc00f08947 */ /* 0x002fea000383ffff */
[----:B------:R-:W-:Y:S05]  /*6d00*/  BRA `(.L_x_148) ;  /* 0xfffffff000647947 */ /* 0x000fea000383ffff */
.L_x_108:
[----:B0-----:R0:W1:Y:S02]  /*6d10*/  SYNCS.PHASECHK.TRANS64.TRYWAIT P0, [R9+URZ], R4 ;  /* 0x00000004090075a7 */ /* 0x001064000800017f */
[----:B-1----:R-:W-:Y:S05]  /*6d20*/  @!P0 NANOSLEEP.SYNCS 0x989680 ;  /* 0x009896800000895d */ /* 0x002fea0003900000 */
[----:B------:R-:W1:Y:S02]  /*6d30*/  @!P0 SYNCS.PHASECHK.TRANS64 P0, [R9+URZ], R4 ;  /* 0x00000004090085a7 */ /* 0x000e64000800007f */
[----:B-1----:R-:W-:Y:S05]  /*6d40*/  @!P0 BRA `(.L_x_108) ;  /* 0xfffffffc00f08947 */ /* 0x002fea000383ffff */
[----:B------:R-:W-:Y:S05]  /*6d50*/  BRA `(.L_x_149) ;  /* 0xfffffff000747947 */ /* 0x000fea000383ffff */
.L_x_109:
[----:B0-----:R0:W1:Y:S02]  /*6d60*/  SYNCS.PHASECHK.TRANS64.TRYWAIT P0, [R8+URZ], R5 ;  /* 0x00000005080075a7 */ /* 0x001064000800017f */
[----:B-1----:R-:W-:Y:S05]  /*6d70*/  @!P0 NANOSLEEP.SYNCS 0x989680 ;  /* 0x009896800000895d */ /* 0x002fea0003900000 */
[----:B------:R-:W1:Y:S02]  /*6d80*/  @!P0 SYNCS.PHASECHK.TRANS64 P0, [R8+URZ], R5 ;  /* 0x00000005080085a7 */ /* 0x000e64000800007f */
[----:B-1----:R-:W-:Y:S05]  /*6d90*/  @!P0 BRA `(.L_x_109) ;  /* 0xfffffffc00f08947 */ /* 0x002fea000383ffff */
[----:B------:R-:W-:Y:S05]  /*6da0*/  BRA `(.L_x_150) ;  /* 0xfffffff000847947 */ /* 0x000fea000383ffff */
.L_x_110:
[----:B0-----:R0:W1:Y:S02]  /*6db0*/  SYNCS.PHASECHK.TRANS64.TRYWAIT P0, [R9+URZ], R4 ;  /* 0x00000004090075a7 */ /* 0x001064000800017f */
[----:B-1----:R-:W-:Y:S05]  /*6dc0*/  @!P0 NANOSLEEP.SYNCS 0x989680 ;  /* 0x009896800000895d */ /* 0x002fea0003900000 */
[----:B------:R-:W1:Y:S02]  /*6dd0*/  @!P0 SYNCS.PHASECHK.TRANS64 P0, [R9+URZ], R4 ;  /* 0x00000004090085a7 */ /* 0x000e64000800007f */
[----:B-1----:R-:W-:Y:S05]  /*6de0*/  @!P0 BRA `(.L_x_110) ;  /* 0xfffffffc00f08947 */ /* 0x002fea000383ffff */
[----:B------:R-:W-:Y:S05]  /*6df0*/  BRA `(.L_x_151) ;  /* 0xfffffff000947947 */ /* 0x000fea000383ffff */
.L_x_111:
[----:B0-----:R0:W1:Y:S02]  /*6e00*/  SYNCS.PHASECHK.TRANS64.TRYWAIT P0, [R8+URZ], R5 ;  /* 0x00000005080075a7 */ /* 0x001064000800017f */
[----:B-1----:R-:W-:Y:S05]  /*6e10*/  @!P0 NANOSLEEP.SYNCS 0x989680 ;  /* 0x009896800000895d */ /* 0x002fea0003900000 */
[----:B------:R-:W1:Y:S02]  /*6e20*/  @!P0 SYNCS.PHASECHK.TRANS64 P0, [R8+URZ], R5 ;  /* 0x00000005080085a7 */ /* 0x000e64000800007f */
[----:B-1----:R-:W-:Y:S05]  /*6e30*/  @!P0 BRA `(.L_x_111) ;  /* 0xfffffffc00f08947 */ /* 0x002fea000383ffff */
[----:B------:R-:W-:Y:S05]  /*6e40*/  BRA `(.L_x_152) ;  /* 0xfffffff000a47947 */ /* 0x000fea000383ffff */
.L_x_112:
[----:B0-----:R0:W1:Y:S02]  /*6e50*/  SYNCS.PHASECHK.TRANS64.TRYWAIT P0, [R9+URZ], R4 ;  /* 0x00000004090075a7 */ /* 0x001064000800017f */
[----:B-1----:R-:W-:Y:S05]  /*6e60*/  @!P0 NANOSLEEP.SYNCS 0x989680 ;  /* 0x009896800000895d */ /* 0x002fea0003900000 */
[----:B------:R-:W1:Y:S02]  /*6e70*/  @!P0 SYNCS.PHASECHK.TRANS64 P0, [R9+URZ], R4 ;  /* 0x00000004090085a7 */ /* 0x000e64000800007f */
[----:B-1----:R-:W-:Y:S05]  /*6e80*/  @!P0 BRA `(.L_x_112) ;  /* 0xfffffffc00f08947 */ /* 0x002fea000383ffff */
[----:B------:R-:W-:Y:S05]  /*6e90*/  BRA `(.L_x_153) ;  /* 0xfffffff000b47947 */ /* 0x000fea000383ffff */
.L_x_113:
[----:B0-----:R0:W1:Y:S02]  /*6ea0*/  SYNCS.PHASECHK.TRANS64.TRYWAIT P0, [R8+URZ], R5 ;  /* 0x00000005080075a7 */ /* 0x001064000800017f */
[----:B-1----:R-:W-:Y:S05]  /*6eb0*/  @!P0 NANOSLEEP.SYNCS 0x989680 ;  /* 0x009896800000895d */ /* 0x002fea0003900000 */
[----:B------:R-:W1:Y:S02]  /*6ec0*/  @!P0 SYNCS.PHASECHK.TRANS64 P0, [R8+URZ], R5 ;  /* 0x00000005080085a7 */ /* 0x000e64000800007f */
[----:B-1----:R-:W-:Y:S05]  /*6ed0*/  @!P0 BRA `(.L_x_113) ;  /* 0xfffffffc00f08947 */ /* 0x002fea000383ffff */
[----:B------:R-:W-:Y:S05]  /*6ee0*/  BRA `(.L_x_154) ;  /* 0xfffffff000c47947 */ /* 0x000fea000383ffff */
.L_x_114:
[----:B-1----:R1:W2:Y:S02]  /*6ef0*/  SYNCS.PHASECHK.TRANS64.TRYWAIT P0, [R11+URZ], R6 ;  /* 0x000000060b0075a7 */ /* 0x0022a4000800017f */
[----:B--2---:R-:W-:Y:S05]  /*6f00*/  @!P0 NANOSLEEP.SYNCS 0x989680 ;  /* 0x009896800000895d */ /* 0x004fea0003900000 */
[----:B------:R-:W2:Y:S02]  /*6f10*/  @!P0 SYNCS.PHASECHK.TRANS64 P0, [R11+URZ], R6 ;  /* 0x000000060b0085a7 */ /* 0x000ea4000800007f */
[----:B--2---:R-:W-:Y:S05]  /*6f20*/  @!P0 BRA `(.L_x_114) ;  /* 0xfffffffc00f08947 */ /* 0x004fea000383ffff */
[----:B------:R-:W-:Y:S05]  /*6f30*/  BRA `(.L_x_155) ;  /* 0xfffffff000cc7947 */ /* 0x000fea000383ffff */
.L_x_156:
[----:B------:R-:W-:-:S00]  /*6f40*/  BRA `(.L_x_156) ;  /* 0xfffffffc00fc7947 */ /* 0x000fc0000383ffff */
[----:B------:R-:W-:-:S00]  /*6f50*/  NOP ;  /* 0x0000000000007918 */ /* 0x000fc00000000000 */
        /* <DEDUP_REMOVED lines=10> */
.L_x_157:


//--------------------- .nv.global.init           --------------------------
	.section	.nv.global.init,"aw",@progbits
.nv.global.init:
	.type		$str$22,@object
	.size		$str$22,($str$23 - $str$22)
$str$22:
        /*0000*/ 	.byte	0x6b, 0x5f, 0x74, 0x69, 0x6c, 0x65, 0x5f, 0x63, 0x6f, 0x75, 0x6e, 0x74, 0x20, 0x3e, 0x3d, 0x20
        /*0010*/ 	.byte	0x31, 0x00
	.type		$str$23,@object
	.size		$str$23,(__unnamed_1 - $str$23)
$str$23:
        /*0012*/ 	.byte	0x2f, 0x74, 0x6d, 0x70, 0x2f, 0x63, 0x75, 0x74, 0x6c, 0x61, 0x73, 0x73, 0x5f, 0x73, 0x77, 0x65
        /*0022*/ 	.byte	0x65, 0x70, 0x5f, 0x73, 0x72, 0x63, 0x2f, 0x69, 0x6e, 0x63, 0x6c, 0x75, 0x64, 0x65, 0x2f, 0x63
        /*0032*/ 	.byte	0x75, 0x74, 0x6c, 0x61, 0x73, 0x73, 0x2f, 0x67, 0x65, 0x6d, 0x6d, 0x2f, 0x63, 0x6f, 0x6c, 0x6c
        /*0042*/ 	.byte	0x65, 0x63, 0x74, 0x69, 0x76, 0x65, 0x2f, 0x73, 0x6d, 0x39, 0x30, 0x5f, 0x6d, 0x6d, 0x61, 0x5f
        /*0052*/ 	.byte	0x74, 0x6d, 0x61, 0x5f, 0x67, 0x6d, 0x6d, 0x61, 0x5f, 0x73, 0x73, 0x5f, 0x77, 0x61, 0x72, 0x70
        /*0062*/ 	.byte	0x73, 0x70, 0x65, 0x63, 0x69, 0x61, 0x6c, 0x69, 0x7a, 0x65, 0x64, 0x2e, 0x68, 0x70, 0x70, 0x00
	.type		__unnamed_1,@object
	.size		__unnamed_1,(.L_0 - __unnamed_1)
__unnamed_1:
        /*0072*/ 	.byte	0x76, 0x6f, 0x69, 0x64, 0x20, 0x63, 0x75, 0x74, 0x6c, 0x61, 0x73, 0x73, 0x3a, 0x3a, 0x67, 0x65
        /* <DEDUP_REMOVED lines=179> */
        /*0bb2*/ 	.byte	0x64, 0x65, 0x6e, 0x74, 0x69, 0x74, 0x79, 0x5d, 0x00
.L_0:


//--------------------- .nv.shared._ZN7cutlass13device_kernelINS_4gemm6kernel13GemmUniversalIN4cute5tupleIJiiiiEEENS1_10collective13CollectiveMmaINS1_34MainloopSm90TmaGmmaWarpSpecializedILi34ENS5_IJNS4_1CILi1EEESB_SB_EEENS1_35KernelTmaWarpSpecializedCooperativeEEENS5_IJNSA_ILi192EEENSA_ILi16EEESG_EEENS_6half_tENS5_IJlSB_lEEESI_SJ_NS4_8TiledMMAINS4_8MMA_AtomIJNS4_4SM904GMMA25MMA_64x16x16_F32F16F16_SSILNSN_5MajorE0ELSP_0ELNSN_7ScaleInE1ELSQ_1EEEEEENS4_6LayoutINS5_IJNSA_ILi2EEESB_SB_EEENS5_IJSB_NSA_ILi0EEESW_EEEEENS5_IJNS4_10UnderscoreESZ_SZ_EEEEENS4_13SM90_TMA_LOADENS4_14ComposedLayoutINS4_7SwizzleILi1ELi4ELi3EEENS4_18smem_ptr_flag_bitsILi16EEENST_INS5_IJNSA_ILi8EEESG_EEENS5_IJSG_SB_EEEEEEEvNS4_8identityES12_S1C_vS1D_EENS_8epilogue10collective6detail29Sm90TmaWarpSpecializedAdapterINS1G_15DefaultEpilogueISI_SJ_SJ_NS1F_6thread17LinearCombinationISI_Li1EffLNS1K_9ScaleType4KindE0ELNS_15FloatRoundStyleE2ESI_EENS1_15EpilogueDefaultEEEEEvvEEEEvNT_6ParamsE --------------------------
	.section	.nv.shared._ZN7cutlass13device_kernelINS_4gemm6kernel13GemmUniversalIN4cute5tupleIJiiiiEEENS1_10collective13CollectiveMmaINS1_34MainloopSm90TmaGmmaWarpSpecializedILi34ENS5_IJNS4_1CILi1EEESB_SB_EEENS1_35KernelTmaWarpSpecializedCooperativeEEENS5_IJNSA_ILi192EEENSA_ILi16EEESG_EEENS_6half_tENS5_IJlSB_lEEESI_SJ_NS4_8TiledMMAINS4_8MMA_AtomIJNS4_4SM904GMMA25MMA_64x16x16_F32F16F16_SSILNSN_5MajorE0ELSP_0ELNSN_7ScaleInE1ELSQ_1EEEEEENS4_6LayoutINS5_IJNSA_ILi2EEESB_SB_EEENS5_IJSB_NSA_ILi0EEESW_EEEEENS5_IJNS4_10UnderscoreESZ_SZ_EEEEENS4_13SM90_TMA_LOADENS4_14ComposedLayoutINS4_7SwizzleILi1ELi4ELi3EEENS4_18smem_ptr_flag_bitsILi16EEENST_INS5_IJNSA_ILi8EEESG_EEENS5_IJSG_SB_EEEEEEEvNS4_8identityES12_S1C_vS1D_EENS_8epilogue10collective6detail29Sm90TmaWarpSpecializedAdapterINS1G_15DefaultEpilogueISI_SJ_SJ_NS1F_6thread17LinearCombinationISI_Li1EffLNS1K_9ScaleType4KindE0ELNS_15FloatRoundStyleE2ESI_EENS1_15EpilogueDefaultEEEEEvvEEEEvNT_6ParamsE,"aw",@nobits
	.sectionflags	@""
	.align	16
	.zero		1024


//--------------------- .nv.shared.reserved.0     --------------------------
	.section	.nv.shared.reserved.0,"aw",@nobits
	.weak		__nv_reservedSMEM_offset_0_alias
	.size		__nv_reservedSMEM_offset_0_alias, 0, 0
	.other		__nv_reservedSMEM_offset_0_alias,@"STO_CUDA_RESERVED_SHARED STV_DEFAULT"
__nv_reservedSMEM_offset_0_alias:
	.zero		0


//--------------------- .nv.global                --------------------------
	.section	.nv.global,"aw",@nobits
.nv.global:
	.type		_ZN39_INTERNAL_a7302c9f_4_k_cu_57278174_51754cute1_E,@object
	.size		_ZN39_INTERNAL_a7302c9f_4_k_cu_57278174_51754cute1_E,(_ZN39_INTERNAL_a7302c9f_4_k_cu_57278174_51754cuda3std3__45__cpo6cbeginE - _ZN39_INTERNAL_a7302c9f_4_k_cu_57278174_51754cute1_E)
_ZN39_INTERNAL_a7302c9f_4_k_cu_57278174_51754cute1_E:
	.zero		1
	.type		_ZN39_INTERNAL_a7302c9f_4_k_cu_57278174_51754cuda3std3__45__cpo6cbeginE,@object
	.size		_ZN39_INTERNAL_a7302c9f_4_k_cu_57278174_51754cuda3std3__45__cpo6cbeginE,(_ZN39_INTERNAL_a7302c9f_4_k_cu_57278174_51754cuda3std3__48in_placeE - _ZN39_INTERNAL_a7302c9f_4_k_cu_57278174_51754cuda3std3__45__cpo6cbeginE)
_ZN39_INTERNAL_a7302c9f_4_k_cu_57278174_51754cuda3std3__45__cpo6cbeginE:
	.zero		1
	.type		_ZN39_INTERNAL_a7302c9f_4_k_cu_57278174_51754cuda3std3__48in_placeE,@object
	.size		_ZN39_INTERNAL_a7302c9f_4_k_cu_57278174_51754cuda3std3__48in_placeE,(_ZN39_INTERNAL_a7302c9f_4_k_cu_57278174_51754cuda3std6ranges3__45__cpo9iter_moveE - _ZN39_INTERNAL_a7302c9f_4_k_cu_57278174_51754cuda3std3__48in_placeE)
_ZN39_INTERNAL_a7302c9f_4_k_cu_57278174_51754cuda3std3__48in_placeE:
	.zero		1
	.type		_ZN39_INTERNAL_a7302c9f_4_k_cu_57278174_51754cuda3std6ranges3__45__cpo9iter_moveE,@object
	.size		_ZN39_INTERNAL_a7302c9f_4_k_cu_57278174_51754cuda3std6ranges3__45__cpo9iter_moveE,(_ZN39_INTERNAL_a7302c9f_4_k_cu_57278174_51754cuda3std3__45__cpo5beginE - _ZN39_INTERNAL_a7302c9f_4_k_cu_57278174_51754cuda3std6ranges3__45__cpo9iter_moveE)
_ZN39_INTERNAL_a7302c9f_4_k_cu_57278174_51754cuda3std6ranges3__45__cpo9iter_moveE:
	.zero		1
	.type		_ZN39_INTERNAL_a7302c9f_4_k_cu_57278174_51754cuda3std3__45__cpo5beginE,@object
	.size		_ZN39_INTERNAL_a7302c9f_4_k_cu_57278174_51754cuda3std3__45__cpo5beginE,(_ZN39_INTERNAL_a7302c9f_4_k_cu_57278174_51754cuda3std3__441_GLOBAL__N__a7302c9f_4_k_cu_57278174_51756ignoreE - _ZN39_INTERNAL_a7302c9f_4_k_cu_57278174_51754cuda3std3__45__cpo5beginE)
_ZN39_INTERNAL_a7302c9f_4_k_cu_57278174_51754cuda3std3__45__cpo5beginE:
	.zero		1
	.type		_ZN39_INTERNAL_a7302c9f_4_k_cu_57278174_51754cuda3std3__441_GLOBAL__N__a7302c9f_4_k_cu_57278174_51756ignoreE,@object
	.size		_ZN39_INTERNAL_a7302c9f_4_k_cu_57278174_51754cuda3std3__441_GLOBAL__N__a7302c9f_4_k_cu_57278174_51756ignoreE,(_ZN39_INTERNAL_a7302c9f_4_k_cu_57278174_51754cute7productE - _ZN39_INTERNAL_a7302c9f_4_k_cu_57278174_51754cuda3std3__441_GLOBAL__N__a7302c9f_4_k_cu_57278174_51756ignoreE)
_ZN39_INTERNAL_a7302c9f_4_k_cu_57278174_51754cuda3std3__441_GLOBAL__N__a7302c9f_4_k_cu_57278174_51756ignoreE:
	.zero		1
	.type		_ZN39_INTERNAL_a7302c9f_4_k_cu_57278174_51754cute7productE,@object
	.size		_ZN39_INTERNAL_a7302c9f_4_k_cu_57278174_51754cute7productE,(_ZN39_INTERNAL_a7302c9f_4_k_cu_57278174_51754cuda3std3__45__cpo3endE - _ZN39_INTERNAL_a7302c9f_4_k_cu_57278174_51754cute7productE)
_ZN39_INTERNAL_a7302c9f_4_k_cu_57278174_51754cute7productE:
	.zero		1
	.type		_ZN39_INTERNAL_a7302c9f_4_k_cu_57278174_51754cuda3std3__45__cpo3endE,@object
	.size		_ZN39_INTERNAL_a7302c9f_4_k_cu_57278174_51754cuda3std3__45__cpo3endE,(_ZN39_INTERNAL_a7302c9f_4_k_cu_57278174_51754cuda3std3__419piecewise_constructE - _ZN39_INTERNAL_a7302c9f_4_k_cu_57278174_51754cuda3std3__45__cpo3endE)
_ZN39_INTERNAL_a7302c9f_4_k_cu_57278174_51754cuda3std3__45__cpo3endE:
	.zero		1
	.type		_ZN39_INTERNAL_a7302c9f_4_k_cu_57278174_51754cuda3std3__419piecewise_constructE,@object
	.size		_ZN39_INTERNAL_a7302c9f_4_k_cu_57278174_51754cuda3std3__419piecewise_constructE,(_ZN39_INTERNAL_a7302c9f_4_k_cu_57278174_51754cuda3std3__45__cpo4cendE - _ZN39_INTERNAL_a7302c9f_4_k_cu_57278174_51754cuda3std3__419piecewise_constructE)
_ZN39_INTERNAL_a7302c9f_4_k_cu_57278174_51754cuda3std3__419piecewise_constructE:
	.zero		1
	.type		_ZN39_INTERNAL_a7302c9f_4_k_cu_57278174_51754cuda3std3__45__cpo4cendE,@object
	.size		_ZN39_INTERNAL_a7302c9f_4_k_cu_57278174_51754cuda3std3__45__cpo4cendE,(_ZN39_INTERNAL_a7302c9f_4_k_cu_57278174_51754cuda3std6ranges3__45__cpo4swapE - _ZN39_INTERNAL_a7302c9f_4_k_cu_57278174_51754cuda3std3__45__cpo4cendE)
_ZN39_INTERNAL_a7302c9f_4_k_cu_57278174_51754cuda3std3__45__cpo4cendE:
	.zero		1
	.type		_ZN39_INTERNAL_a7302c9f_4_k_cu_57278174_51754cuda3std6ranges3__45__cpo4swapE,@object
	.size		_ZN39_INTERNAL_a7302c9f_4_k_cu_57278174_51754cuda3std6ranges3__45__cpo4swapE,(.L_8 - _ZN39_INTERNAL_a7302c9f_4_k_cu_57278174_51754cuda3std6ranges3__45__cpo4swapE)
_ZN39_INTERNAL_a7302c9f_4_k_cu_57278174_51754cuda3std6ranges3__45__cpo4swapE:
	.zero		1
.L_8:


//--------------------- .nv.constant0._ZN7cutlass13device_kernelINS_4gemm6kernel13GemmUniversalIN4cute5tupleIJiiiiEEENS1_10collective13CollectiveMmaINS1_34MainloopSm90TmaGmmaWarpSpecializedILi34ENS5_IJNS4_1CILi1EEESB_SB_EEENS1_35KernelTmaWarpSpecializedCooperativeEEENS5_IJNSA_ILi192EEENSA_ILi16EEESG_EEENS_6half_tENS5_IJlSB_lEEESI_SJ_NS4_8TiledMMAINS4_8MMA_AtomIJNS4_4SM904GMMA25MMA_64x16x16_F32F16F16_SSILNSN_5MajorE0ELSP_0ELNSN_7ScaleInE1ELSQ_1EEEEEENS4_6LayoutINS5_IJNSA_ILi2EEESB_SB_EEENS5_IJSB_NSA_ILi0EEESW_EEEEENS5_IJNS4_10UnderscoreESZ_SZ_EEEEENS4_13SM90_TMA_LOADENS4_14ComposedLayoutINS4_7SwizzleILi1ELi4ELi3EEENS4_18smem_ptr_flag_bitsILi16EEENST_INS5_IJNSA_ILi8EEESG_EEENS5_IJSG_SB_EEEEEEEvNS4_8identityES12_S1C_vS1D_EENS_8epilogue10collective6detail29Sm90TmaWarpSpecializedAdapterINS1G_15DefaultEpilogueISI_SJ_SJ_NS1F_6thread17LinearCombinationISI_Li1EffLNS1K_9ScaleType4KindE0ELNS_15FloatRoundStyleE2ESI_EENS1_15EpilogueDefaultEEEEEvvEEEEvNT_6ParamsE --------------------------
	.section	.nv.constant0._ZN7cutlass13device_kernelINS_4gemm6kernel13GemmUniversalIN4cute5tupleIJiiiiEEENS1_10collective13CollectiveMmaINS1_34MainloopSm90TmaGmmaWarpSpecializedILi34ENS5_IJNS4_1CILi1EEESB_SB_EEENS1_35KernelTmaWarpSpecializedCooperativeEEENS5_IJNSA_ILi192EEENSA_ILi16EEESG_EEENS_6half_tENS5_IJlSB_lEEESI_SJ_NS4_8TiledMMAINS4_8MMA_AtomIJNS4_4SM904GMMA25MMA_64x16x16_F32F16F16_SSILNSN_5MajorE0ELSP_0ELNSN_7ScaleInE1ELSQ_1EEEEEENS4_6LayoutINS5_IJNSA_ILi2EEESB_SB_EEENS5_IJSB_NSA_ILi0EEESW_EEEEENS5_IJNS4_10UnderscoreESZ_SZ_EEEEENS4_13SM90_TMA_LOADENS4_14ComposedLayoutINS4_7SwizzleILi1ELi4ELi3EEENS4_18smem_ptr_flag_bitsILi16EEENST_INS5_IJNSA_ILi8EEESG_EEENS5_IJSG_SB_EEEEEEEvNS4_8identityES12_S1C_vS1D_EENS_8epilogue10collective6detail29Sm90TmaWarpSpecializedAdapterINS1G_15DefaultEpilogueISI_SJ_SJ_NS1F_6thread17LinearCombinationISI_Li1EffLNS1K_9ScaleType4KindE0ELNS_15FloatRoundStyleE2ESI_EENS1_15EpilogueDefaultEEEEEvvEEEEvNT_6ParamsE,"a",@progbits
	.sectionflags	@""
	.align	4
.nv.constant0._ZN7cutlass13device_kernelINS_4gemm6kernel13GemmUniversalIN4cute5tupleIJiiiiEEENS1_10collective13CollectiveMmaINS1_34MainloopSm90TmaGmmaWarpSpecializedILi34ENS5_IJNS4_1CILi1EEESB_SB_EEENS1_35KernelTmaWarpSpecializedCooperativeEEENS5_IJNSA_ILi192EEENSA_ILi16EEESG_EEENS_6half_tENS5_IJlSB_lEEESI_SJ_NS4_8TiledMMAINS4_8MMA_AtomIJNS4_4SM904GMMA25MMA_64x16x16_F32F16F16_SSILNSN_5MajorE0ELSP_0ELNSN_7ScaleInE1ELSQ_1EEEEEENS4_6LayoutINS5_IJNSA_ILi2EEESB_SB_EEENS5_IJSB_NSA_ILi0EEESW_EEEEENS5_IJNS4_10UnderscoreESZ_SZ_EEEEENS4_13SM90_TMA_LOADENS4_14ComposedLayoutINS4_7SwizzleILi1ELi4ELi3EEENS4_18smem_ptr_flag_bitsILi16EEENST_INS5_IJNSA_ILi8EEESG_EEENS5_IJSG_SB_EEEEEEEvNS4_8identityES12_S1C_vS1D_EENS_8epilogue10collective6detail29Sm90TmaWarpSpecializedAdapterINS1G_15DefaultEpilogueISI_SJ_SJ_NS1F_6thread17LinearCombinationISI_Li1EffLNS1K_9ScaleType4KindE0ELNS_15FloatRoundStyleE2ESI_EENS1_15EpilogueDefaultEEEEEvvEEEEvNT_6ParamsE:
	.zero		1664


//--------------------- SYMBOLS --------------------------

	.type		.nv.reservedSmem.offset0,@object
	.size		.nv.reservedSmem.offset0,0x4
	.type		__assertfail,@function
